//
// Generated by NVIDIA NVVM Compiler
//
// Compiler Build ID: CL-36424714
// Cuda compilation tools, release 13.0, V13.0.88
// Based on NVVM 20.0.0
//

.version 9.0
.target sm_100
.address_size 64

	// .globl	_Z12image_blur_AP6uchar3S0_
.extern .shared .align 16 .b8 shared_image[];

.visible .entry _Z12image_blur_AP6uchar3S0_(
	.param .u64 .ptr .align 1 _Z12image_blur_AP6uchar3S0__param_0,
	.param .u64 .ptr .align 1 _Z12image_blur_AP6uchar3S0__param_1
)
{
	.reg .pred 	%p<8>;
	.reg .b16 	%rs<43>;
	.reg .b32 	%r<54>;
	.reg .b32 	%f<55>;
	.reg .b64 	%rd<17>;

	ld.param.u64 	%rd3, [_Z12image_blur_AP6uchar3S0__param_0];
	ld.param.u64 	%rd2, [_Z12image_blur_AP6uchar3S0__param_1];
	cvta.to.global.u64 	%rd1, %rd3;
	mov.u32 	%r1, %tid.x;
	add.s32 	%r2, %r1, 1;
	mov.u32 	%r3, %tid.y;
	add.s32 	%r4, %r3, 1;
	mov.u32 	%r18, %ctaid.x;
	mov.u32 	%r5, %ntid.x;
	mul.lo.s32 	%r6, %r18, %r5;
	add.s32 	%r7, %r6, %r1;
	mov.u32 	%r19, %ctaid.y;
	mov.u32 	%r8, %ntid.y;
	mul.lo.s32 	%r9, %r19, %r8;
	add.s32 	%r20, %r9, %r3;
	shl.b32 	%r10, %r20, 11;
	add.s32 	%r11, %r10, %r7;
	add.s32 	%r12, %r5, 2;
	mad.lo.s32 	%r13, %r12, %r3, %r12;
	add.s32 	%r14, %r13, %r1;
	mov.u32 	%r21, shared_image;
	mad.lo.s32 	%r15, %r14, 3, %r21;
	mul.wide.s32 	%rd4, %r11, 3;
	add.s64 	%rd5, %rd1, %rd4;
	ld.global.u8 	%rs1, [%rd5];
	ld.global.u8 	%rs2, [%rd5+1];
	ld.global.u8 	%rs3, [%rd5+2];
	st.shared.u8 	[%r15+3], %rs1;
	st.shared.u8 	[%r15+4], %rs2;
	st.shared.u8 	[%r15+5], %rs3;
	setp.ne.s32 	%p1, %r1, 0;
	@%p1 bra 	$L__BB0_2;
	add.s32 	%r22, %r6, 2047;
	shr.s32 	%r23, %r22, 31;
	shr.u32 	%r24, %r23, 21;
	add.s32 	%r25, %r22, %r24;
	and.b32  	%r26, %r25, -2048;
	sub.s32 	%r27, %r22, %r26;
	add.s32 	%r28, %r27, %r10;
	mad.lo.s32 	%r30, %r13, 3, %r21;
	mul.wide.s32 	%rd6, %r28, 3;
	add.s64 	%rd7, %rd1, %rd6;
	ld.global.u8 	%rs4, [%rd7];
	ld.global.u8 	%rs5, [%rd7+1];
	ld.global.u8 	%rs6, [%rd7+2];
	st.shared.u8 	[%r30], %rs4;
	st.shared.u8 	[%r30+1], %rs5;
	st.shared.u8 	[%r30+2], %rs6;
$L__BB0_2:
	add.s32 	%r31, %r5, -1;
	setp.lt.u32 	%p2, %r1, %r31;
	@%p2 bra 	$L__BB0_4;
	add.s32 	%r32, %r2, %r6;
	shr.s32 	%r33, %r32, 31;
	shr.u32 	%r34, %r33, 21;
	add.s32 	%r35, %r32, %r34;
	and.b32  	%r36, %r35, -2048;
	sub.s32 	%r37, %r32, %r36;
	add.s32 	%r38, %r37, %r10;
	mul.wide.s32 	%rd8, %r38, 3;
	add.s64 	%rd9, %rd1, %rd8;
	ld.global.u8 	%rs7, [%rd9];
	ld.global.u8 	%rs8, [%rd9+1];
	ld.global.u8 	%rs9, [%rd9+2];
	st.shared.u8 	[%r15+6], %rs7;
	st.shared.u8 	[%r15+7], %rs8;
	st.shared.u8 	[%r15+8], %rs9;
$L__BB0_4:
	setp.ne.s32 	%p3, %r3, 0;
	sub.s32 	%r39, %r14, %r12;
	mad.lo.s32 	%r16, %r39, 3, %r21;
	@%p3 bra 	$L__BB0_6;
	shl.b32 	%r41, %r9, 11;
	add.s32 	%r42, %r41, -2048;
	and.b32  	%r43, %r42, 4192256;
	add.s32 	%r44, %r43, %r7;
	mul.wide.s32 	%rd10, %r44, 3;
	add.s64 	%rd11, %rd1, %rd10;
	ld.global.u8 	%rs10, [%rd11];
	ld.global.u8 	%rs11, [%rd11+1];
	ld.global.u8 	%rs12, [%rd11+2];
	st.shared.u8 	[%r16+3], %rs10;
	st.shared.u8 	[%r16+4], %rs11;
	st.shared.u8 	[%r16+5], %rs12;
$L__BB0_6:
	add.s32 	%r45, %r8, -1;
	setp.lt.u32 	%p4, %r3, %r45;
	mad.lo.s32 	%r17, %r12, 3, %r15;
	@%p4 bra 	$L__BB0_8;
	add.s32 	%r46, %r4, %r9;
	shl.b32 	%r47, %r46, 11;
	and.b32  	%r48, %r47, 4192256;
	add.s32 	%r49, %r48, %r7;
	mul.wide.s32 	%rd12, %r49, 3;
	add.s64 	%rd13, %rd1, %rd12;
	ld.global.u8 	%rs13, [%rd13];
	ld.global.u8 	%rs14, [%rd13+1];
	ld.global.u8 	%rs15, [%rd13+2];
	st.shared.u8 	[%r17+3], %rs13;
	st.shared.u8 	[%r17+4], %rs14;
	st.shared.u8 	[%r17+5], %rs15;
$L__BB0_8:
	bar.sync 	0;
	setp.ge.u32 	%p5, %r2, %r5;
	setp.ge.u32 	%p6, %r4, %r8;
	or.pred  	%p7, %p5, %p6;
	@%p7 bra 	$L__BB0_10;
	ld.shared.u8 	%rs16, [%r16];
	ld.shared.u8 	%rs17, [%r16+1];
	ld.shared.u8 	%rs18, [%r16+2];
	ld.shared.u8 	%rs19, [%r16+3];
	ld.shared.u8 	%rs20, [%r16+4];
	ld.shared.u8 	%rs21, [%r16+5];
	ld.shared.u8 	%rs22, [%r16+6];
	ld.shared.u8 	%rs23, [%r16+7];
	ld.shared.u8 	%rs24, [%r16+8];
	ld.shared.u8 	%rs25, [%r15];
	ld.shared.u8 	%rs26, [%r15+1];
	ld.shared.u8 	%rs27, [%r15+2];
	ld.shared.u8 	%rs28, [%r15+3];
	ld.shared.u8 	%rs29, [%r15+4];
	ld.shared.u8 	%rs30, [%r15+5];
	ld.shared.u8 	%rs31, [%r15+6];
	ld.shared.u8 	%rs32, [%r15+7];
	ld.shared.u8 	%rs33, [%r15+8];
	ld.shared.u8 	%rs34, [%r17];
	ld.shared.u8 	%rs35, [%r17+1];
	ld.shared.u8 	%rs36, [%r17+2];
	ld.shared.u8 	%rs37, [%r17+3];
	ld.shared.u8 	%rs38, [%r17+4];
	ld.shared.u8 	%rs39, [%r17+5];
	ld.shared.u8 	%rs40, [%r17+6];
	ld.shared.u8 	%rs41, [%r17+7];
	ld.shared.u8 	%rs42, [%r17+8];
	cvt.rn.f32.u16 	%f1, %rs42;
	cvt.rn.f32.u16 	%f2, %rs39;
	cvt.rn.f32.u16 	%f3, %rs36;
	cvt.rn.f32.u16 	%f4, %rs33;
	cvt.rn.f32.u16 	%f5, %rs30;
	cvt.rn.f32.u16 	%f6, %rs27;
	cvt.rn.f32.u16 	%f7, %rs24;
	cvt.rn.f32.u16 	%f8, %rs21;
	cvt.rn.f32.u16 	%f9, %rs18;
	add.f32 	%f10, %f9, %f8;
	add.f32 	%f11, %f10, %f7;
	add.f32 	%f12, %f11, %f6;
	add.f32 	%f13, %f12, %f5;
	add.f32 	%f14, %f13, %f4;
	add.f32 	%f15, %f14, %f3;
	add.f32 	%f16, %f15, %f2;
	add.f32 	%f17, %f16, %f1;
	mul.f32 	%f18, %f17, 0f3DE38E39;
	cvt.rn.f32.u16 	%f19, %rs41;
	cvt.rn.f32.u16 	%f20, %rs38;
	cvt.rn.f32.u16 	%f21, %rs35;
	cvt.rn.f32.u16 	%f22, %rs32;
	cvt.rn.f32.u16 	%f23, %rs29;
	cvt.rn.f32.u16 	%f24, %rs26;
	cvt.rn.f32.u16 	%f25, %rs23;
	cvt.rn.f32.u16 	%f26, %rs20;
	cvt.rn.f32.u16 	%f27, %rs17;
	add.f32 	%f28, %f27, %f26;
	add.f32 	%f29, %f28, %f25;
	add.f32 	%f30, %f29, %f24;
	add.f32 	%f31, %f30, %f23;
	add.f32 	%f32, %f31, %f22;
	add.f32 	%f33, %f32, %f21;
	add.f32 	%f34, %f33, %f20;
	add.f32 	%f35, %f34, %f19;
	mul.f32 	%f36, %f35, 0f3DE38E39;
	cvt.rn.f32.u16 	%f37, %rs40;
	cvt.rn.f32.u16 	%f38, %rs37;
	cvt.rn.f32.u16 	%f39, %rs34;
	cvt.rn.f32.u16 	%f40, %rs31;
	cvt.rn.f32.u16 	%f41, %rs28;
	cvt.rn.f32.u16 	%f42, %rs25;
	cvt.rn.f32.u16 	%f43, %rs22;
	cvt.rn.f32.u16 	%f44, %rs19;
	cvt.rn.f32.u16 	%f45, %rs16;
	add.f32 	%f46, %f45, %f44;
	add.f32 	%f47, %f46, %f43;
	add.f32 	%f48, %f47, %f42;
	add.f32 	%f49, %f48, %f41;
	add.f32 	%f50, %f49, %f40;
	add.f32 	%f51, %f50, %f39;
	add.f32 	%f52, %f51, %f38;
	add.f32 	%f53, %f52, %f37;
	mul.f32 	%f54, %f53, 0f3DE38E39;
	cvt.rzi.u32.f32 	%r51, %f54;
	cvt.rzi.u32.f32 	%r52, %f36;
	cvt.rzi.u32.f32 	%r53, %f18;
	cvta.to.global.u64 	%rd14, %rd2;
	add.s64 	%rd16, %rd14, %rd4;
	st.global.u8 	[%rd16], %r51;
	st.global.u8 	[%rd16+1], %r52;
	st.global.u8 	[%rd16+2], %r53;
$L__BB0_10:
	ret;

}
	// .globl	_Z12image_blur_BP6uchar3S0_
.visible .entry _Z12image_blur_BP6uchar3S0_(
	.param .u64 .ptr .align 1 _Z12image_blur_BP6uchar3S0__param_0,
	.param .u64 .ptr .align 1 _Z12image_blur_BP6uchar3S0__param_1
)
{
	.reg .pred 	%p<8>;
	.reg .b16 	%rs<91>;
	.reg .b32 	%r<56>;
	.reg .b32 	%f<151>;
	.reg .b64 	%rd<17>;

	ld.param.u64 	%rd3, [_Z12image_blur_BP6uchar3S0__param_0];
	ld.param.u64 	%rd2, [_Z12image_blur_BP6uchar3S0__param_1];
	cvta.to.global.u64 	%rd1, %rd3;
	mov.u32 	%r1, %tid.x;
	add.s32 	%r2, %r1, 2;
	mov.u32 	%r3, %tid.y;
	add.s32 	%r4, %r3, 2;
	mov.u32 	%r18, %ctaid.x;
	mov.u32 	%r5, %ntid.x;
	mul.lo.s32 	%r6, %r18, %r5;
	add.s32 	%r7, %r6, %r1;
	mov.u32 	%r19, %ctaid.y;
	mov.u32 	%r8, %ntid.y;
	mul.lo.s32 	%r9, %r19, %r8;
	add.s32 	%r10, %r9, %r3;
	shl.b32 	%r11, %r10, 11;
	add.s32 	%r12, %r11, %r7;
	add.s32 	%r13, %r5, 4;
	mad.lo.s32 	%r14, %r4, %r13, %r1;
	mov.u32 	%r20, shared_image;
	mad.lo.s32 	%r15, %r14, 3, %r20;
	mul.wide.s32 	%rd4, %r12, 3;
	add.s64 	%rd5, %rd1, %rd4;
	ld.global.u8 	%rs1, [%rd5];
	ld.global.u8 	%rs2, [%rd5+1];
	ld.global.u8 	%rs3, [%rd5+2];
	st.shared.u8 	[%r15+6], %rs1;
	st.shared.u8 	[%r15+7], %rs2;
	st.shared.u8 	[%r15+8], %rs3;
	setp.gt.u32 	%p1, %r1, 1;
	@%p1 bra 	$L__BB1_2;
	add.s32 	%r21, %r7, 2046;
	shr.s32 	%r22, %r21, 31;
	shr.u32 	%r23, %r22, 21;
	add.s32 	%r24, %r21, %r23;
	and.b32  	%r25, %r24, -2048;
	sub.s32 	%r26, %r21, %r25;
	add.s32 	%r27, %r26, %r11;
	mul.wide.s32 	%rd6, %r27, 3;
	add.s64 	%rd7, %rd1, %rd6;
	ld.global.u8 	%rs4, [%rd7];
	ld.global.u8 	%rs5, [%rd7+1];
	ld.global.u8 	%rs6, [%rd7+2];
	st.shared.u8 	[%r15], %rs4;
	st.shared.u8 	[%r15+1], %rs5;
	st.shared.u8 	[%r15+2], %rs6;
$L__BB1_2:
	add.s32 	%r28, %r5, -2;
	setp.lt.u32 	%p2, %r1, %r28;
	@%p2 bra 	$L__BB1_4;
	add.s32 	%r29, %r2, %r6;
	shr.s32 	%r30, %r29, 31;
	shr.u32 	%r31, %r30, 21;
	add.s32 	%r32, %r29, %r31;
	and.b32  	%r33, %r32, -2048;
	sub.s32 	%r34, %r29, %r33;
	add.s32 	%r35, %r34, %r11;
	mul.wide.s32 	%rd8, %r35, 3;
	add.s64 	%rd9, %rd1, %rd8;
	ld.global.u8 	%rs7, [%rd9];
	ld.global.u8 	%rs8, [%rd9+1];
	ld.global.u8 	%rs9, [%rd9+2];
	st.shared.u8 	[%r15+12], %rs7;
	st.shared.u8 	[%r15+13], %rs8;
	st.shared.u8 	[%r15+14], %rs9;
$L__BB1_4:
	setp.gt.u32 	%p3, %r3, 1;
	shl.b32 	%r36, %r5, 1;
	sub.s32 	%r37, %r14, %r36;
	mad.lo.s32 	%r39, %r37, 3, %r20;
	add.s32 	%r16, %r39, -24;
	@%p3 bra 	$L__BB1_6;
	add.s32 	%r41, %r11, 4190208;
	and.b32  	%r42, %r41, 4192256;
	add.s32 	%r43, %r42, %r7;
	mul.wide.s32 	%rd10, %r43, 3;
	add.s64 	%rd11, %rd1, %rd10;
	ld.global.u8 	%rs10, [%rd11];
	ld.global.u8 	%rs11, [%rd11+1];
	ld.global.u8 	%rs12, [%rd11+2];
	st.shared.u8 	[%r16+6], %rs10;
	st.shared.u8 	[%r16+7], %rs11;
	st.shared.u8 	[%r16+8], %rs12;
$L__BB1_6:
	add.s32 	%r44, %r8, -2;
	setp.lt.u32 	%p4, %r3, %r44;
	mad.lo.s32 	%r17, %r13, 6, %r15;
	@%p4 bra 	$L__BB1_8;
	add.s32 	%r45, %r4, %r9;
	shl.b32 	%r46, %r45, 11;
	and.b32  	%r47, %r46, 4192256;
	add.s32 	%r48, %r47, %r7;
	mul.wide.s32 	%rd12, %r48, 3;
	add.s64 	%rd13, %rd1, %rd12;
	ld.global.u8 	%rs13, [%rd13];
	ld.global.u8 	%rs14, [%rd13+1];
	ld.global.u8 	%rs15, [%rd13+2];
	st.shared.u8 	[%r17+6], %rs13;
	st.shared.u8 	[%r17+7], %rs14;
	st.shared.u8 	[%r17+8], %rs15;
$L__BB1_8:
	bar.sync 	0;
	ld.shared.u8 	%rs16, [%r16];
	ld.shared.u8 	%rs17, [%r16+1];
	ld.shared.u8 	%rs18, [%r16+2];
	cvt.rn.f32.u16 	%f4, %rs16;
	cvt.rn.f32.u16 	%f5, %rs17;
	cvt.rn.f32.u16 	%f6, %rs18;
	ld.shared.u8 	%rs19, [%r16+3];
	ld.shared.u8 	%rs20, [%r16+4];
	ld.shared.u8 	%rs21, [%r16+5];
	cvt.rn.f32.u16 	%f7, %rs19;
	add.f32 	%f8, %f4, %f7;
	cvt.rn.f32.u16 	%f9, %rs20;
	add.f32 	%f10, %f5, %f9;
	cvt.rn.f32.u16 	%f11, %rs21;
	add.f32 	%f12, %f6, %f11;
	ld.shared.u8 	%rs22, [%r16+6];
	ld.shared.u8 	%rs23, [%r16+7];
	ld.shared.u8 	%rs24, [%r16+8];
	cvt.rn.f32.u16 	%f13, %rs22;
	add.f32 	%f14, %f8, %f13;
	cvt.rn.f32.u16 	%f15, %rs23;
	add.f32 	%f16, %f10, %f15;
	cvt.rn.f32.u16 	%f17, %rs24;
	add.f32 	%f18, %f12, %f17;
	ld.shared.u8 	%rs25, [%r16+9];
	ld.shared.u8 	%rs26, [%r16+10];
	ld.shared.u8 	%rs27, [%r16+11];
	cvt.rn.f32.u16 	%f19, %rs25;
	add.f32 	%f20, %f14, %f19;
	cvt.rn.f32.u16 	%f21, %rs26;
	add.f32 	%f22, %f16, %f21;
	cvt.rn.f32.u16 	%f23, %rs27;
	add.f32 	%f24, %f18, %f23;
	ld.shared.u8 	%rs28, [%r16+12];
	ld.shared.u8 	%rs29, [%r16+13];
	ld.shared.u8 	%rs30, [%r16+14];
	cvt.rn.f32.u16 	%f25, %rs28;
	add.f32 	%f26, %f20, %f25;
	cvt.rn.f32.u16 	%f27, %rs29;
	add.f32 	%f28, %f22, %f27;
	cvt.rn.f32.u16 	%f29, %rs30;
	add.f32 	%f30, %f24, %f29;
	mul.lo.s32 	%r49, %r13, 3;
	add.s32 	%r50, %r16, %r49;
	ld.shared.u8 	%rs31, [%r50];
	ld.shared.u8 	%rs32, [%r50+1];
	ld.shared.u8 	%rs33, [%r50+2];
	cvt.rn.f32.u16 	%f31, %rs31;
	add.f32 	%f32, %f26, %f31;
	cvt.rn.f32.u16 	%f33, %rs32;
	add.f32 	%f34, %f28, %f33;
	cvt.rn.f32.u16 	%f35, %rs33;
	add.f32 	%f36, %f30, %f35;
	ld.shared.u8 	%rs34, [%r50+3];
	ld.shared.u8 	%rs35, [%r50+4];
	ld.shared.u8 	%rs36, [%r50+5];
	cvt.rn.f32.u16 	%f37, %rs34;
	add.f32 	%f38, %f32, %f37;
	cvt.rn.f32.u16 	%f39, %rs35;
	add.f32 	%f40, %f34, %f39;
	cvt.rn.f32.u16 	%f41, %rs36;
	add.f32 	%f42, %f36, %f41;
	ld.shared.u8 	%rs37, [%r50+6];
	ld.shared.u8 	%rs38, [%r50+7];
	ld.shared.u8 	%rs39, [%r50+8];
	cvt.rn.f32.u16 	%f43, %rs37;
	add.f32 	%f44, %f38, %f43;
	cvt.rn.f32.u16 	%f45, %rs38;
	add.f32 	%f46, %f40, %f45;
	cvt.rn.f32.u16 	%f47, %rs39;
	add.f32 	%f48, %f42, %f47;
	ld.shared.u8 	%rs40, [%r50+9];
	ld.shared.u8 	%rs41, [%r50+10];
	ld.shared.u8 	%rs42, [%r50+11];
	cvt.rn.f32.u16 	%f49, %rs40;
	add.f32 	%f50, %f44, %f49;
	cvt.rn.f32.u16 	%f51, %rs41;
	add.f32 	%f52, %f46, %f51;
	cvt.rn.f32.u16 	%f53, %rs42;
	add.f32 	%f54, %f48, %f53;
	ld.shared.u8 	%rs43, [%r50+12];
	ld.shared.u8 	%rs44, [%r50+13];
	ld.shared.u8 	%rs45, [%r50+14];
	cvt.rn.f32.u16 	%f55, %rs43;
	add.f32 	%f56, %f50, %f55;
	cvt.rn.f32.u16 	%f57, %rs44;
	add.f32 	%f58, %f52, %f57;
	cvt.rn.f32.u16 	%f59, %rs45;
	add.f32 	%f60, %f54, %f59;
	ld.shared.u8 	%rs46, [%r15];
	ld.shared.u8 	%rs47, [%r15+1];
	ld.shared.u8 	%rs48, [%r15+2];
	cvt.rn.f32.u16 	%f61, %rs46;
	add.f32 	%f62, %f56, %f61;
	cvt.rn.f32.u16 	%f63, %rs47;
	add.f32 	%f64, %f58, %f63;
	cvt.rn.f32.u16 	%f65, %rs48;
	add.f32 	%f66, %f60, %f65;
	ld.shared.u8 	%rs49, [%r15+3];
	ld.shared.u8 	%rs50, [%r15+4];
	ld.shared.u8 	%rs51, [%r15+5];
	cvt.rn.f32.u16 	%f67, %rs49;
	add.f32 	%f68, %f62, %f67;
	cvt.rn.f32.u16 	%f69, %rs50;
	add.f32 	%f70, %f64, %f69;
	cvt.rn.f32.u16 	%f71, %rs51;
	add.f32 	%f72, %f66, %f71;
	ld.shared.u8 	%rs52, [%r15+6];
	ld.shared.u8 	%rs53, [%r15+7];
	ld.shared.u8 	%rs54, [%r15+8];
	cvt.rn.f32.u16 	%f73, %rs52;
	add.f32 	%f74, %f68, %f73;
	cvt.rn.f32.u16 	%f75, %rs53;
	add.f32 	%f76, %f70, %f75;
	cvt.rn.f32.u16 	%f77, %rs54;
	add.f32 	%f78, %f72, %f77;
	ld.shared.u8 	%rs55, [%r15+9];
	ld.shared.u8 	%rs56, [%r15+10];
	ld.shared.u8 	%rs57, [%r15+11];
	cvt.rn.f32.u16 	%f79, %rs55;
	add.f32 	%f80, %f74, %f79;
	cvt.rn.f32.u16 	%f81, %rs56;
	add.f32 	%f82, %f76, %f81;
	cvt.rn.f32.u16 	%f83, %rs57;
	add.f32 	%f84, %f78, %f83;
	ld.shared.u8 	%rs58, [%r15+12];
	ld.shared.u8 	%rs59, [%r15+13];
	ld.shared.u8 	%rs60, [%r15+14];
	cvt.rn.f32.u16 	%f85, %rs58;
	add.f32 	%f86, %f80, %f85;
	cvt.rn.f32.u16 	%f87, %rs59;
	add.f32 	%f88, %f82, %f87;
	cvt.rn.f32.u16 	%f89, %rs60;
	add.f32 	%f90, %f84, %f89;
	add.s32 	%r51, %r15, %r49;
	ld.shared.u8 	%rs61, [%r51];
	ld.shared.u8 	%rs62, [%r51+1];
	ld.shared.u8 	%rs63, [%r51+2];
	cvt.rn.f32.u16 	%f91, %rs61;
	add.f32 	%f92, %f86, %f91;
	cvt.rn.f32.u16 	%f93, %rs62;
	add.f32 	%f94, %f88, %f93;
	cvt.rn.f32.u16 	%f95, %rs63;
	add.f32 	%f96, %f90, %f95;
	ld.shared.u8 	%rs64, [%r51+3];
	ld.shared.u8 	%rs65, [%r51+4];
	ld.shared.u8 	%rs66, [%r51+5];
	cvt.rn.f32.u16 	%f97, %rs64;
	add.f32 	%f98, %f92, %f97;
	cvt.rn.f32.u16 	%f99, %rs65;
	add.f32 	%f100, %f94, %f99;
	cvt.rn.f32.u16 	%f101, %rs66;
	add.f32 	%f102, %f96, %f101;
	ld.shared.u8 	%rs67, [%r51+6];
	ld.shared.u8 	%rs68, [%r51+7];
	ld.shared.u8 	%rs69, [%r51+8];
	cvt.rn.f32.u16 	%f103, %rs67;
	add.f32 	%f104, %f98, %f103;
	cvt.rn.f32.u16 	%f105, %rs68;
	add.f32 	%f106, %f100, %f105;
	cvt.rn.f32.u16 	%f107, %rs69;
	add.f32 	%f108, %f102, %f107;
	ld.shared.u8 	%rs70, [%r51+9];
	ld.shared.u8 	%rs71, [%r51+10];
	ld.shared.u8 	%rs72, [%r51+11];
	cvt.rn.f32.u16 	%f109, %rs70;
	add.f32 	%f110, %f104, %f109;
	cvt.rn.f32.u16 	%f111, %rs71;
	add.f32 	%f112, %f106, %f111;
	cvt.rn.f32.u16 	%f113, %rs72;
	add.f32 	%f114, %f108, %f113;
	ld.shared.u8 	%rs73, [%r51+12];
	ld.shared.u8 	%rs74, [%r51+13];
	ld.shared.u8 	%rs75, [%r51+14];
	cvt.rn.f32.u16 	%f115, %rs73;
	add.f32 	%f116, %f110, %f115;
	cvt.rn.f32.u16 	%f117, %rs74;
	add.f32 	%f118, %f112, %f117;
	cvt.rn.f32.u16 	%f119, %rs75;
	add.f32 	%f120, %f114, %f119;
	ld.shared.u8 	%rs76, [%r17];
	ld.shared.u8 	%rs77, [%r17+1];
	ld.shared.u8 	%rs78, [%r17+2];
	cvt.rn.f32.u16 	%f121, %rs76;
	add.f32 	%f122, %f116, %f121;
	cvt.rn.f32.u16 	%f123, %rs77;
	add.f32 	%f124, %f118, %f123;
	cvt.rn.f32.u16 	%f125, %rs78;
	add.f32 	%f126, %f120, %f125;
	ld.shared.u8 	%rs79, [%r17+3];
	ld.shared.u8 	%rs80, [%r17+4];
	ld.shared.u8 	%rs81, [%r17+5];
	cvt.rn.f32.u16 	%f127, %rs79;
	add.f32 	%f128, %f122, %f127;
	cvt.rn.f32.u16 	%f129, %rs80;
	add.f32 	%f130, %f124, %f129;
	cvt.rn.f32.u16 	%f131, %rs81;
	add.f32 	%f132, %f126, %f131;
	ld.shared.u8 	%rs82, [%r17+6];
	ld.shared.u8 	%rs83, [%r17+7];
	ld.shared.u8 	%rs84, [%r17+8];
	cvt.rn.f32.u16 	%f133, %rs82;
	add.f32 	%f134, %f128, %f133;
	cvt.rn.f32.u16 	%f135, %rs83;
	add.f32 	%f136, %f130, %f135;
	cvt.rn.f32.u16 	%f137, %rs84;
	add.f32 	%f138, %f132, %f137;
	ld.shared.u8 	%rs85, [%r17+9];
	ld.shared.u8 	%rs86, [%r17+10];
	ld.shared.u8 	%rs87, [%r17+11];
	cvt.rn.f32.u16 	%f139, %rs85;
	add.f32 	%f140, %f134, %f139;
	cvt.rn.f32.u16 	%f141, %rs86;
	add.f32 	%f142, %f136, %f141;
	cvt.rn.f32.u16 	%f143, %rs87;
	add.f32 	%f144, %f138, %f143;
	ld.shared.u8 	%rs88, [%r17+12];
	ld.shared.u8 	%rs89, [%r17+13];
	ld.shared.u8 	%rs90, [%r17+14];
	cvt.rn.f32.u16 	%f145, %rs88;
	add.f32 	%f1, %f140, %f145;
	cvt.rn.f32.u16 	%f146, %rs89;
	add.f32 	%f2, %f142, %f146;
	cvt.rn.f32.u16 	%f147, %rs90;
	add.f32 	%f3, %f144, %f147;
	setp.ge.u32 	%p5, %r2, %r5;
	setp.ge.u32 	%p6, %r4, %r8;
	or.pred  	%p7, %p5, %p6;
	@%p7 bra 	$L__BB1_10;
	mul.f32 	%f148, %f3, 0f3D23D70A;
	mul.f32 	%f149, %f2, 0f3D23D70A;
	mul.f32 	%f150, %f1, 0f3D23D70A;
	cvt.rzi.u32.f32 	%r53, %f150;
	cvt.rzi.u32.f32 	%r54, %f149;
	cvt.rzi.u32.f32 	%r55, %f148;
	cvta.to.global.u64 	%rd14, %rd2;
	add.s64 	%rd16, %rd14, %rd4;
	st.global.u8 	[%rd16], %r53;
	st.global.u8 	[%rd16+1], %r54;
	st.global.u8 	[%rd16+2], %r55;
$L__BB1_10:
	ret;

}
	// .globl	_Z12image_blur_CP6uchar3S0_
.visible .entry _Z12image_blur_CP6uchar3S0_(
	.param .u64 .ptr .align 1 _Z12image_blur_CP6uchar3S0__param_0,
	.param .u64 .ptr .align 1 _Z12image_blur_CP6uchar3S0__param_1
)
{
	.reg .pred 	%p<9>;
	.reg .b16 	%rs<58>;
	.reg .b32 	%r<65>;
	.reg .b32 	%f<95>;
	.reg .b64 	%rd<17>;

	ld.param.u64 	%rd3, [_Z12image_blur_CP6uchar3S0__param_0];
	ld.param.u64 	%rd2, [_Z12image_blur_CP6uchar3S0__param_1];
	cvta.to.global.u64 	%rd1, %rd3;
	mov.u32 	%r1, %tid.x;
	add.s32 	%r2, %r1, 3;
	mov.u32 	%r3, %tid.y;
	add.s32 	%r4, %r3, 3;
	mov.u32 	%r23, %ctaid.x;
	mov.u32 	%r5, %ntid.x;
	mul.lo.s32 	%r6, %r23, %r5;
	add.s32 	%r7, %r6, %r1;
	mov.u32 	%r24, %ctaid.y;
	mov.u32 	%r8, %ntid.y;
	mul.lo.s32 	%r9, %r24, %r8;
	add.s32 	%r10, %r9, %r3;
	shl.b32 	%r11, %r10, 11;
	add.s32 	%r12, %r11, %r7;
	add.s32 	%r13, %r5, 6;
	mad.lo.s32 	%r25, %r4, %r13, %r1;
	mov.u32 	%r26, shared_image;
	mad.lo.s32 	%r14, %r25, 3, %r26;
	add.s32 	%r15, %r14, 9;
	mul.wide.s32 	%rd4, %r12, 3;
	add.s64 	%rd5, %rd1, %rd4;
	ld.global.u8 	%rs1, [%rd5];
	ld.global.u8 	%rs2, [%rd5+1];
	ld.global.u8 	%rs3, [%rd5+2];
	st.shared.u8 	[%r14+9], %rs1;
	st.shared.u8 	[%r14+10], %rs2;
	st.shared.u8 	[%r14+11], %rs3;
	setp.gt.u32 	%p1, %r1, 2;
	@%p1 bra 	$L__BB2_2;
	add.s32 	%r27, %r7, 2045;
	shr.s32 	%r28, %r27, 31;
	shr.u32 	%r29, %r28, 21;
	add.s32 	%r30, %r27, %r29;
	and.b32  	%r31, %r30, -2048;
	sub.s32 	%r32, %r27, %r31;
	add.s32 	%r33, %r32, %r11;
	mul.wide.s32 	%rd6, %r33, 3;
	add.s64 	%rd7, %rd1, %rd6;
	ld.global.u8 	%rs4, [%rd7];
	ld.global.u8 	%rs5, [%rd7+1];
	ld.global.u8 	%rs6, [%rd7+2];
	st.shared.u8 	[%r14], %rs4;
	st.shared.u8 	[%r14+1], %rs5;
	st.shared.u8 	[%r14+2], %rs6;
$L__BB2_2:
	add.s32 	%r34, %r5, -3;
	setp.lt.u32 	%p2, %r1, %r34;
	@%p2 bra 	$L__BB2_4;
	add.s32 	%r35, %r2, %r6;
	shr.s32 	%r36, %r35, 31;
	shr.u32 	%r37, %r36, 21;
	add.s32 	%r38, %r35, %r37;
	and.b32  	%r39, %r38, -2048;
	sub.s32 	%r40, %r35, %r39;
	add.s32 	%r41, %r40, %r11;
	mul.wide.s32 	%rd8, %r41, 3;
	add.s64 	%rd9, %rd1, %rd8;
	ld.global.u8 	%rs7, [%rd9];
	ld.global.u8 	%rs8, [%rd9+1];
	ld.global.u8 	%rs9, [%rd9+2];
	st.shared.u8 	[%r14+18], %rs7;
	st.shared.u8 	[%r14+19], %rs8;
	st.shared.u8 	[%r14+20], %rs9;
$L__BB2_4:
	setp.gt.u32 	%p3, %r3, 2;
	@%p3 bra 	$L__BB2_6;
	add.s32 	%r43, %r11, 4188160;
	and.b32  	%r44, %r43, 4192256;
	add.s32 	%r45, %r44, %r7;
	mad.lo.s32 	%r46, %r5, -9, %r15;
	mul.wide.s32 	%rd10, %r45, 3;
	add.s64 	%rd11, %rd1, %rd10;
	ld.global.u8 	%rs10, [%rd11];
	ld.global.u8 	%rs11, [%rd11+1];
	ld.global.u8 	%rs12, [%rd11+2];
	st.shared.u8 	[%r46+-54], %rs10;
	st.shared.u8 	[%r46+-53], %rs11;
	st.shared.u8 	[%r46+-52], %rs12;
$L__BB2_6:
	add.s32 	%r47, %r8, -3;
	setp.lt.u32 	%p4, %r3, %r47;
	@%p4 bra 	$L__BB2_8;
	add.s32 	%r48, %r4, %r9;
	shl.b32 	%r49, %r48, 11;
	and.b32  	%r50, %r49, 4192256;
	add.s32 	%r51, %r50, %r7;
	mad.lo.s32 	%r52, %r5, 9, %r15;
	mul.wide.s32 	%rd12, %r51, 3;
	add.s64 	%rd13, %rd1, %rd12;
	ld.global.u8 	%rs13, [%rd13];
	ld.global.u8 	%rs14, [%rd13+1];
	ld.global.u8 	%rs15, [%rd13+2];
	st.shared.u8 	[%r52+54], %rs13;
	st.shared.u8 	[%r52+55], %rs14;
	st.shared.u8 	[%r52+56], %rs15;
$L__BB2_8:
	bar.sync 	0;
	mul.lo.s32 	%r16, %r5, 3;
	mul.lo.s32 	%r54, %r3, %r13;
	mul.lo.s32 	%r55, %r1, 3;
	mad.lo.s32 	%r56, %r54, 3, %r55;
	add.s32 	%r63, %r26, %r56;
	mad.lo.s32 	%r18, %r5, 6, 36;
	mov.f32 	%f92, 0f00000000;
	mov.b32 	%r64, 0;
	mov.f32 	%f93, %f92;
	mov.f32 	%f94, %f92;
$L__BB2_9:
	ld.shared.u8 	%rs16, [%r63];
	ld.shared.u8 	%rs17, [%r63+1];
	ld.shared.u8 	%rs18, [%r63+2];
	cvt.rn.f32.u16 	%f11, %rs16;
	add.f32 	%f12, %f94, %f11;
	cvt.rn.f32.u16 	%f13, %rs17;
	add.f32 	%f14, %f93, %f13;
	cvt.rn.f32.u16 	%f15, %rs18;
	add.f32 	%f16, %f92, %f15;
	ld.shared.u8 	%rs19, [%r63+3];
	ld.shared.u8 	%rs20, [%r63+4];
	ld.shared.u8 	%rs21, [%r63+5];
	cvt.rn.f32.u16 	%f17, %rs19;
	add.f32 	%f18, %f12, %f17;
	cvt.rn.f32.u16 	%f19, %rs20;
	add.f32 	%f20, %f14, %f19;
	cvt.rn.f32.u16 	%f21, %rs21;
	add.f32 	%f22, %f16, %f21;
	ld.shared.u8 	%rs22, [%r63+6];
	ld.shared.u8 	%rs23, [%r63+7];
	ld.shared.u8 	%rs24, [%r63+8];
	cvt.rn.f32.u16 	%f23, %rs22;
	add.f32 	%f24, %f18, %f23;
	cvt.rn.f32.u16 	%f25, %rs23;
	add.f32 	%f26, %f20, %f25;
	cvt.rn.f32.u16 	%f27, %rs24;
	add.f32 	%f28, %f22, %f27;
	ld.shared.u8 	%rs25, [%r63+9];
	ld.shared.u8 	%rs26, [%r63+10];
	ld.shared.u8 	%rs27, [%r63+11];
	cvt.rn.f32.u16 	%f29, %rs25;
	add.f32 	%f30, %f24, %f29;
	cvt.rn.f32.u16 	%f31, %rs26;
	add.f32 	%f32, %f26, %f31;
	cvt.rn.f32.u16 	%f33, %rs27;
	add.f32 	%f34, %f28, %f33;
	ld.shared.u8 	%rs28, [%r63+12];
	ld.shared.u8 	%rs29, [%r63+13];
	ld.shared.u8 	%rs30, [%r63+14];
	cvt.rn.f32.u16 	%f35, %rs28;
	add.f32 	%f36, %f30, %f35;
	cvt.rn.f32.u16 	%f37, %rs29;
	add.f32 	%f38, %f32, %f37;
	cvt.rn.f32.u16 	%f39, %rs30;
	add.f32 	%f40, %f34, %f39;
	ld.shared.u8 	%rs31, [%r63+15];
	ld.shared.u8 	%rs32, [%r63+16];
	ld.shared.u8 	%rs33, [%r63+17];
	cvt.rn.f32.u16 	%f41, %rs31;
	add.f32 	%f42, %f36, %f41;
	cvt.rn.f32.u16 	%f43, %rs32;
	add.f32 	%f44, %f38, %f43;
	cvt.rn.f32.u16 	%f45, %rs33;
	add.f32 	%f46, %f40, %f45;
	ld.shared.u8 	%rs34, [%r63+18];
	ld.shared.u8 	%rs35, [%r63+19];
	ld.shared.u8 	%rs36, [%r63+20];
	cvt.rn.f32.u16 	%f47, %rs34;
	add.f32 	%f4, %f42, %f47;
	cvt.rn.f32.u16 	%f48, %rs35;
	add.f32 	%f5, %f44, %f48;
	cvt.rn.f32.u16 	%f49, %rs36;
	add.f32 	%f6, %f46, %f49;
	setp.eq.s32 	%p5, %r64, 6;
	@%p5 bra 	$L__BB2_11;
	add.s32 	%r58, %r63, %r16;
	ld.shared.u8 	%rs37, [%r58+18];
	ld.shared.u8 	%rs38, [%r58+19];
	ld.shared.u8 	%rs39, [%r58+20];
	cvt.rn.f32.u16 	%f50, %rs37;
	add.f32 	%f51, %f4, %f50;
	cvt.rn.f32.u16 	%f52, %rs38;
	add.f32 	%f53, %f5, %f52;
	cvt.rn.f32.u16 	%f54, %rs39;
	add.f32 	%f55, %f6, %f54;
	ld.shared.u8 	%rs40, [%r58+21];
	ld.shared.u8 	%rs41, [%r58+22];
	ld.shared.u8 	%rs42, [%r58+23];
	cvt.rn.f32.u16 	%f56, %rs40;
	add.f32 	%f57, %f51, %f56;
	cvt.rn.f32.u16 	%f58, %rs41;
	add.f32 	%f59, %f53, %f58;
	cvt.rn.f32.u16 	%f60, %rs42;
	add.f32 	%f61, %f55, %f60;
	ld.shared.u8 	%rs43, [%r58+24];
	ld.shared.u8 	%rs44, [%r58+25];
	ld.shared.u8 	%rs45, [%r58+26];
	cvt.rn.f32.u16 	%f62, %rs43;
	add.f32 	%f63, %f57, %f62;
	cvt.rn.f32.u16 	%f64, %rs44;
	add.f32 	%f65, %f59, %f64;
	cvt.rn.f32.u16 	%f66, %rs45;
	add.f32 	%f67, %f61, %f66;
	ld.shared.u8 	%rs46, [%r58+27];
	ld.shared.u8 	%rs47, [%r58+28];
	ld.shared.u8 	%rs48, [%r58+29];
	cvt.rn.f32.u16 	%f68, %rs46;
	add.f32 	%f69, %f63, %f68;
	cvt.rn.f32.u16 	%f70, %rs47;
	add.f32 	%f71, %f65, %f70;
	cvt.rn.f32.u16 	%f72, %rs48;
	add.f32 	%f73, %f67, %f72;
	ld.shared.u8 	%rs49, [%r58+30];
	ld.shared.u8 	%rs50, [%r58+31];
	ld.shared.u8 	%rs51, [%r58+32];
	cvt.rn.f32.u16 	%f74, %rs49;
	add.f32 	%f75, %f69, %f74;
	cvt.rn.f32.u16 	%f76, %rs50;
	add.f32 	%f77, %f71, %f76;
	cvt.rn.f32.u16 	%f78, %rs51;
	add.f32 	%f79, %f73, %f78;
	ld.shared.u8 	%rs52, [%r58+33];
	ld.shared.u8 	%rs53, [%r58+34];
	ld.shared.u8 	%rs54, [%r58+35];
	cvt.rn.f32.u16 	%f80, %rs52;
	add.f32 	%f81, %f75, %f80;
	cvt.rn.f32.u16 	%f82, %rs53;
	add.f32 	%f83, %f77, %f82;
	cvt.rn.f32.u16 	%f84, %rs54;
	add.f32 	%f85, %f79, %f84;
	ld.shared.u8 	%rs55, [%r58+36];
	ld.shared.u8 	%rs56, [%r58+37];
	ld.shared.u8 	%rs57, [%r58+38];
	cvt.rn.f32.u16 	%f86, %rs55;
	add.f32 	%f94, %f81, %f86;
	cvt.rn.f32.u16 	%f87, %rs56;
	add.f32 	%f93, %f83, %f87;
	cvt.rn.f32.u16 	%f88, %rs57;
	add.f32 	%f92, %f85, %f88;
	add.s32 	%r64, %r64, 2;
	add.s32 	%r63, %r63, %r18;
	bra.uni 	$L__BB2_9;
$L__BB2_11:
	setp.ge.u32 	%p6, %r2, %r5;
	setp.ge.u32 	%p7, %r4, %r8;
	or.pred  	%p8, %p6, %p7;
	@%p8 bra 	$L__BB2_13;
	mul.f32 	%f89, %f6, 0f3CA72F05;
	mul.f32 	%f90, %f5, 0f3CA72F05;
	mul.f32 	%f91, %f4, 0f3CA72F05;
	cvt.rzi.u32.f32 	%r60, %f91;
	cvt.rzi.u32.f32 	%r61, %f90;
	cvt.rzi.u32.f32 	%r62, %f89;
	cvta.to.global.u64 	%rd14, %rd2;
	add.s64 	%rd16, %rd14, %rd4;
	st.global.u8 	[%rd16], %r60;
	st.global.u8 	[%rd16+1], %r61;
	st.global.u8 	[%rd16+2], %r62;
$L__BB2_13:
	ret;

}


// ===== COMPILED SASS (sm_100) =====

	.target	sm_100

	.elftype	@"ET_EXEC"


//--------------------- .note.nv.tkinfo           --------------------------
	.section	.note.nv.tkinfo,"",@"SHT_NOTE"
	.sectionflags	@"SHF_NOTE_NV_TKINFO"
	.tkinfo
        /*0018*/ 	.word	0x00000002
        /*0030*/ 	.string	""
        /*0030*/ 	.string	"ptxas"
        /*0030*/ 	.string	"Cuda compilation tools, release 13.0, V13.0.88"
        /*0030*/ 	.string	"Build cuda_13.0.r13.0/compiler.36424714_0"
        /*0030*/ 	.string	"-arch sm_100 -m 64 "



//--------------------- .note.nv.cuinfo           --------------------------
	.section	.note.nv.cuinfo,"",@"SHT_NOTE"
	.sectionflags	@"SHF_NOTE_NV_CUINFO"
        /*0018*/ 	.short	0x0002
        /*001a*/ 	.short	0x0064
        /*001c*/ 	.short	0x0082
	.zero		2


//--------------------- .nv.info                  --------------------------
	.section	.nv.info,"",@"SHT_CUDA_INFO"
	.align	4


	//----- nvinfo : EIATTR_REGCOUNT
	.align		4
        /*0000*/ 	.byte	0x04, 0x2f
        /*0002*/ 	.short	(.L_1 - .L_0)
	.align		4
.L_0:
        /*0004*/ 	.word	index@(_Z12image_blur_AP6uchar3S0_)
        /*0008*/ 	.word	0x00000020


	//----- nvinfo : EIATTR_FRAME_SIZE
	.align		4
.L_1:
        /*000c*/ 	.byte	0x04, 0x11
        /*000e*/ 	.short	(.L_3 - .L_2)
	.align		4
.L_2:
        /*0010*/ 	.word	index@(_Z12image_blur_AP6uchar3S0_)
        /*0014*/ 	.word	0x00000000


	//----- nvinfo : EIATTR_REGCOUNT
	.align		4
.L_3:
        /*0018*/ 	.byte	0x04, 0x2f
        /*001a*/ 	.short	(.L_5 - .L_4)
	.align		4
.L_4:
        /*001c*/ 	.word	index@(_Z12image_blur_BP6uchar3S0_)
        /*0020*/ 	.word	0x00000020


	//----- nvinfo : EIATTR_FRAME_SIZE
	.align		4
.L_5:
        /*0024*/ 	.byte	0x04, 0x11
        /*0026*/ 	.short	(.L_7 - .L_6)
	.align		4
.L_6:
        /*0028*/ 	.word	index@(_Z12image_blur_BP6uchar3S0_)
        /*002c*/ 	.word	0x00000000


	//----- nvinfo : EIATTR_REGCOUNT
	.align		4
.L_7:
        /*0030*/ 	.byte	0x04, 0x2f
        /*0032*/ 	.short	(.L_9 - .L_8)
	.align		4
.L_8:
        /*0034*/ 	.word	index@(_Z12image_blur_CP6uchar3S0_)
        /*0038*/ 	.word	0x00000020


	//----- nvinfo : EIATTR_FRAME_SIZE
	.align		4
.L_9:
        /*003c*/ 	.byte	0x04, 0x11
        /*003e*/ 	.short	(.L_11 - .L_10)
	.align		4
.L_10:
        /*0040*/ 	.word	index@(_Z12image_blur_CP6uchar3S0_)
        /*0044*/ 	.word	0x00000000


	//----- nvinfo : EIATTR_MIN_STACK_SIZE
	.align		4
.L_11:
        /*0048*/ 	.byte	0x04, 0x12
        /*004a*/ 	.short	(.L_13 - .L_12)
	.align		4
.L_12:
        /*004c*/ 	.word	index@(_Z12image_blur_CP6uchar3S0_)
        /*0050*/ 	.word	0x00000000


	//----- nvinfo : EIATTR_MIN_STACK_SIZE
	.align		4
.L_13:
        /*0054*/ 	.byte	0x04, 0x12
        /*0056*/ 	.short	(.L_15 - .L_14)
	.align		4
.L_14:
        /*0058*/ 	.word	index@(_Z12image_blur_BP6uchar3S0_)
        /*005c*/ 	.word	0x00000000


	//----- nvinfo : EIATTR_MIN_STACK_SIZE
	.align		4
.L_15:
        /*0060*/ 	.byte	0x04, 0x12
        /*0062*/ 	.short	(.L_17 - .L_16)
	.align		4
.L_16:
        /*0064*/ 	.word	index@(_Z12image_blur_AP6uchar3S0_)
        /*0068*/ 	.word	0x00000000
.L_17:


//--------------------- .nv.compat                --------------------------
	.section	.nv.compat,"",@"SHT_CUDA_COMPAT_INFO"
	.align	4
        /*0000*/ 	.byte	0x02, 0x09, 0x00, 0x00, 0x02, 0x02, 0x01, 0x00, 0x02, 0x05, 0x05, 0x00, 0x03, 0x07, 0x01, 0x01
        /*0010*/ 	.byte	0x02, 0x03, 0x00, 0x00, 0x02, 0x06, 0x01, 0x00, 0x04, 0x0b, 0x08, 0x00, 0x09, 0x00, 0x00, 0x00
        /*0020*/ 	.byte	0x00, 0x00, 0x00, 0x00


//--------------------- .nv.info._Z12image_blur_CP6uchar3S0_ --------------------------
	.section	.nv.info._Z12image_blur_CP6uchar3S0_,"",@"SHT_CUDA_INFO"
	.sectionflags	@""
	.align	4


	//----- nvinfo : EIATTR_CUDA_API_VERSION
	.align		4
        /*0000*/ 	.byte	0x04, 0x37
        /*0002*/ 	.short	(.L_19 - .L_18)
.L_18:
        /*0004*/ 	.word	0x00000082


	//----- nvinfo : EIATTR_KPARAM_INFO
	.align		4
.L_19:
        /*0008*/ 	.byte	0x04, 0x17
        /*000a*/ 	.short	(.L_21 - .L_20)
.L_20:
        /*000c*/ 	.word	0x00000000
        /*0010*/ 	.short	0x0001
        /*0012*/ 	.short	0x0008
        /*0014*/ 	.byte	0x00, 0xf5, 0x21, 0x00


	//----- nvinfo : EIATTR_KPARAM_INFO
	.align		4
.L_21:
        /*0018*/ 	.byte	0x04, 0x17
        /*001a*/ 	.short	(.L_23 - .L_22)
.L_22:
        /*001c*/ 	.word	0x00000000
        /*0020*/ 	.short	0x0000
        /*0022*/ 	.short	0x0000
        /*0024*/ 	.byte	0x00, 0xf5, 0x21, 0x00


	//----- nvinfo : EIATTR_SPARSE_MMA_MASK
	.align		4
.L_23:
        /*0028*/ 	.byte	0x03, 0x50
        /*002a*/ 	.short	0x0000


	//----- nvinfo : EIATTR_MAXREG_COUNT
	.align		4
        /*002c*/ 	.byte	0x03, 0x1b
        /*002e*/ 	.short	0x00ff


	//----- nvinfo : EIATTR_NUM_BARRIERS
	.align		4
        /*0030*/ 	.byte	0x02, 0x4c
        /*0032*/ 	.byte	0x01
	.zero		1


	//----- nvinfo : EIATTR_MERCURY_ISA_VERSION
	.align		4
        /*0034*/ 	.byte	0x03, 0x5f
        /*0036*/ 	.short	0x0101


	//----- nvinfo : EIATTR_VRC_CTA_INIT_COUNT
	.align		4
        /*0038*/ 	.byte	0x02, 0x4a
	.zero		1
	.zero		1


	//----- nvinfo : EIATTR_EXIT_INSTR_OFFSETS
	.align		4
        /*003c*/ 	.byte	0x04, 0x1c
        /*003e*/ 	.short	(.L_25 - .L_24)


	//   ....[0]....
.L_24:
        /*0040*/ 	.word	0x000011e0


	//   ....[1]....
        /*0044*/ 	.word	0x000012a0


	//----- nvinfo : EIATTR_CBANK_PARAM_SIZE
	.align		4
.L_25:
        /*0048*/ 	.byte	0x03, 0x19
        /*004a*/ 	.short	0x0010


	//----- nvinfo : EIATTR_PARAM_CBANK
	.align		4
        /*004c*/ 	.byte	0x04, 0x0a
        /*004e*/ 	.short	(.L_27 - .L_26)
	.align		4
.L_26:
        /*0050*/ 	.word	index@(.nv.constant0._Z12image_blur_CP6uchar3S0_)
        /*0054*/ 	.short	0x0380
        /*0056*/ 	.short	0x0010


	//----- nvinfo : EIATTR_SW_WAR
	.align		4
.L_27:
        /*0058*/ 	.byte	0x04, 0x36
        /*005a*/ 	.short	(.L_29 - .L_28)
.L_28:
        /*005c*/ 	.word	0x00000008
.L_29:


//--------------------- .nv.info._Z12image_blur_BP6uchar3S0_ --------------------------
	.section	.nv.info._Z12image_blur_BP6uchar3S0_,"",@"SHT_CUDA_INFO"
	.sectionflags	@""
	.align	4


	//----- nvinfo : EIATTR_CUDA_API_VERSION
	.align		4
        /*0000*/ 	.byte	0x04, 0x37
        /*0002*/ 	.short	(.L_31 - .L_30)
.L_30:
        /*0004*/ 	.word	0x00000082


	//----- nvinfo : EIATTR_KPARAM_INFO
	.align		4
.L_31:
        /*0008*/ 	.byte	0x04, 0x17
        /*000a*/ 	.short	(.L_33 - .L_32)
.L_32:
        /*000c*/ 	.word	0x00000000
        /*0010*/ 	.short	0x0001
        /*0012*/ 	.short	0x0008
        /*0014*/ 	.byte	0x00, 0xf5, 0x21, 0x00


	//----- nvinfo : EIATTR_KPARAM_INFO
	.align		4
.L_33:
        /*0018*/ 	.byte	0x04, 0x17
        /*001a*/ 	.short	(.L_35 - .L_34)
.L_34:
        /*001c*/ 	.word	0x00000000
        /*0020*/ 	.short	0x0000
        /*0022*/ 	.short	0x0000
        /*0024*/ 	.byte	0x00, 0xf5, 0x21, 0x00


	//----- nvinfo : EIATTR_SPARSE_MMA_MASK
	.align		4
.L_35:
        /*0028*/ 	.byte	0x03, 0x50
        /*002a*/ 	.short	0x0000


	//----- nvinfo : EIATTR_MAXREG_COUNT
	.align		4
        /*002c*/ 	.byte	0x03, 0x1b
        /*002e*/ 	.short	0x00ff


	//----- nvinfo : EIATTR_NUM_BARRIERS
	.align		4
        /*0030*/ 	.byte	0x02, 0x4c
        /*0032*/ 	.byte	0x01
	.zero		1


	//----- nvinfo : EIATTR_MERCURY_ISA_VERSION
	.align		4
        /*0034*/ 	.byte	0x03, 0x5f
        /*0036*/ 	.short	0x0101


	//----- nvinfo : EIATTR_VRC_CTA_INIT_COUNT
	.align		4
        /*0038*/ 	.byte	0x02, 0x4a
	.zero		1
	.zero		1


	//----- nvinfo : EIATTR_EXIT_INSTR_OFFSETS
	.align		4
        /*003c*/ 	.byte	0x04, 0x1c
        /*003e*/ 	.short	(.L_37 - .L_36)


	//   ....[0]....
.L_36:
        /*0040*/ 	.word	0x00001360


	//   ....[1]....
        /*0044*/ 	.word	0x00001460


	//----- nvinfo : EIATTR_CBANK_PARAM_SIZE
	.align		4
.L_37:
        /*0048*/ 	.byte	0x03, 0x19
        /*004a*/ 	.short	0x0010


	//----- nvinfo : EIATTR_PARAM_CBANK
	.align		4
        /*004c*/ 	.byte	0x04, 0x0a
        /*004e*/ 	.short	(.L_39 - .L_38)
	.align		4
.L_38:
        /*0050*/ 	.word	index@(.nv.constant0._Z12image_blur_BP6uchar3S0_)
        /*0054*/ 	.short	0x0380
        /*0056*/ 	.short	0x0010


	//----- nvinfo : EIATTR_SW_WAR
	.align		4
.L_39:
        /*0058*/ 	.byte	0x04, 0x36
        /*005a*/ 	.short	(.L_41 - .L_40)
.L_40:
        /*005c*/ 	.word	0x00000008
.L_41:


//--------------------- .nv.info._Z12image_blur_AP6uchar3S0_ --------------------------
	.section	.nv.info._Z12image_blur_AP6uchar3S0_,"",@"SHT_CUDA_INFO"
	.sectionflags	@""
	.align	4


	//----- nvinfo : EIATTR_CUDA_API_VERSION
	.align		4
        /*0000*/ 	.byte	0x04, 0x37
        /*0002*/ 	.short	(.L_43 - .L_42)
.L_42:
        /*0004*/ 	.word	0x00000082


	//----- nvinfo : EIATTR_KPARAM_INFO
	.align		4
.L_43:
        /*0008*/ 	.byte	0x04, 0x17
        /*000a*/ 	.short	(.L_45 - .L_44)
.L_44:
        /*000c*/ 	.word	0x00000000
        /*0010*/ 	.short	0x0001
        /*0012*/ 	.short	0x0008
        /*0014*/ 	.byte	0x00, 0xf5, 0x21, 0x00


	//----- nvinfo : EIATTR_KPARAM_INFO
	.align		4
.L_45:
        /*0018*/ 	.byte	0x04, 0x17
        /*001a*/ 	.short	(.L_47 - .L_46)
.L_46:
        /*001c*/ 	.word	0x00000000
        /*0020*/ 	.short	0x0000
        /*0022*/ 	.short	0x0000
        /*0024*/ 	.byte	0x00, 0xf5, 0x21, 0x00


	//----- nvinfo : EIATTR_SPARSE_MMA_MASK
	.align		4
.L_47:
        /*0028*/ 	.byte	0x03, 0x50
        /*002a*/ 	.short	0x0000


	//----- nvinfo : EIATTR_MAXREG_COUNT
	.align		4
        /*002c*/ 	.byte	0x03, 0x1b
        /*002e*/ 	.short	0x00ff


	//----- nvinfo : EIATTR_NUM_BARRIERS
	.align		4
        /*0030*/ 	.byte	0x02, 0x4c
        /*0032*/ 	.byte	0x01
	.zero		1


	//----- nvinfo : EIATTR_MERCURY_ISA_VERSION
	.align		4
        /*0034*/ 	.byte	0x03, 0x5f
        /*0036*/ 	.short	0x0101


	//----- nvinfo : EIATTR_VRC_CTA_INIT_COUNT
	.align		4
        /*0038*/ 	.byte	0x02, 0x4a
	.zero		1
	.zero		1


	//----- nvinfo : EIATTR_EXIT_INSTR_OFFSETS
	.align		4
        /*003c*/ 	.byte	0x04, 0x1c
        /*003e*/ 	.short	(.L_49 - .L_48)


	//   ....[0]....
.L_48:
        /*0040*/ 	.word	0x000005a0


	//   ....[1]....
        /*0044*/ 	.word	0x00000b40


	//----- nvinfo : EIATTR_CBANK_PARAM_SIZE
	.align		4
.L_49:
        /*0048*/ 	.byte	0x03, 0x19
        /*004a*/ 	.short	0x0010


	//----- nvinfo : EIATTR_PARAM_CBANK
	.align		4
        /*004c*/ 	.byte	0x04, 0x0a
        /*004e*/ 	.short	(.L_51 - .L_50)
	.align		4
.L_50:
        /*0050*/ 	.word	index@(.nv.constant0._Z12image_blur_AP6uchar3S0_)
        /*0054*/ 	.short	0x0380
        /*0056*/ 	.short	0x0010


	//----- nvinfo : EIATTR_SW_WAR
	.align		4
.L_51:
        /*0058*/ 	.byte	0x04, 0x36
        /*005a*/ 	.short	(.L_53 - .L_52)
.L_52:
        /*005c*/ 	.word	0x00000008
.L_53:


//--------------------- .nv.callgraph             --------------------------
	.section	.nv.callgraph,"",@"SHT_CUDA_CALLGRAPH"
	.align	4
	.sectionentsize	8
	.align		4
        /*0000*/ 	.word	0x00000000
	.align		4
        /*0004*/ 	.word	0xffffffff
	.align		4
        /*0008*/ 	.word	0x00000000
	.align		4
        /*000c*/ 	.word	0xfffffffe
	.align		4
        /*0010*/ 	.word	0x00000000
	.align		4
        /*0014*/ 	.word	0xfffffffd
	.align		4
        /*0018*/ 	.word	0x00000000
	.align		4
        /*001c*/ 	.word	0xfffffffc


//--------------------- .text._Z12image_blur_CP6uchar3S0_ --------------------------
	.section	.text._Z12image_blur_CP6uchar3S0_,"ax",@progbits
	.align	128
        .global         _Z12image_blur_CP6uchar3S0_
        .type           _Z12image_blur_CP6uchar3S0_,@function
        .size           _Z12image_blur_CP6uchar3S0_,(.L_x_4 - _Z12image_blur_CP6uchar3S0_)
        .other          _Z12image_blur_CP6uchar3S0_,@"STO_CUDA_ENTRY STV_DEFAULT"
_Z12image_blur_CP6uchar3S0_:
.text._Z12image_blur_CP6uchar3S0_:
[----:B------:R-:W-:Y:S01]  /*0000*/  LDC R1, c[0x0][0x37c] ;  /* 0x0000df00ff017b82 */ /* 0x000fe20000000800 */
[----:B------:R-:W0:Y:S07]  /*0010*/  S2R R16, SR_TID.X ;  /* 0x0000000000107919 */ /* 0x000e2e0000002100 */
[----:B------:R-:W1:Y:S01]  /*0020*/  LDC R0, c[0x0][0x360] ;  /* 0x0000d800ff007b82 */ /* 0x000e620000000800 */
[----:B------:R-:W2:Y:S01]  /*0030*/  LDCU UR8, c[0x0][0x364] ;  /* 0x00006c80ff0877ac */ /* 0x000ea20008000800 */
[----:B------:R-:W3:Y:S01]  /*0040*/  S2R R5, SR_TID.Y ;  /* 0x0000000000057919 */ /* 0x000ee20000002200 */
[----:B------:R-:W4:Y:S05]  /*0050*/  LDCU.64 UR6, c[0x0][0x358] ;  /* 0x00006b00ff0677ac */ /* 0x000f2a0008000a00 */
[----:B------:R-:W5:Y:S08]  /*0060*/  S2UR UR5, SR_CTAID.X ;  /* 0x00000000000579c3 */ /* 0x000f700000002500 */
[----:B------:R-:W4:Y:S01]  /*0070*/  S2UR UR4, SR_CTAID.Y ;  /* 0x00000000000479c3 */ /* 0x000f220000002600 */
[----:B-1----:R-:W-:-:S07]  /*0080*/  IADD3 R3, PT, PT, R0, -0x3, RZ ;  /* 0xfffffffd00037810 */ /* 0x002fce0007ffe0ff */
[----:B------:R-:W1:Y:S01]  /*0090*/  LDC.64 R8, c[0x0][0x380] ;  /* 0x0000e000ff087b82 */ /* 0x000e620000000a00 */
[----:B0-----:R-:W-:Y:S01]  /*00a0*/  ISETP.GE.U32.AND P1, PT, R16, R3, PT ;  /* 0x000000031000720c */ /* 0x001fe20003f26070 */
[----:B-----5:R-:W-:Y:S01]  /*00b0*/  IMAD R2, R0, UR5, RZ ;  /* 0x0000000500027c24 */ /* 0x020fe2000f8e02ff */
[C---:B------:R-:W-:Y:S01]  /*00c0*/  ISETP.GT.U32.AND P0, PT, R16.reuse, 0x2, PT ;  /* 0x000000021000780c */ /* 0x040fe20003f04070 */
[----:B--2---:R-:W-:Y:S01]  /*00d0*/  UIADD3 UR5, UPT, UPT, UR8, -0x3, URZ ;  /* 0xfffffffd08057890 */ /* 0x004fe2000fffe0ff */
[----:B------:R-:W-:Y:S01]  /*00e0*/  IADD3 R3, PT, PT, R16, 0x3, RZ ;  /* 0x0000000310037810 */ /* 0x000fe20007ffe0ff */
[----:B------:R-:W-:Y:S01]  /*00f0*/  IMAD.IADD R6, R2, 0x1, R16 ;  /* 0x0000000102067824 */ /* 0x000fe200078e0210 */
[----:B---3--:R-:W-:-:S03]  /*0100*/  ISETP.GT.U32.AND P2, PT, R5, 0x2, PT ;  /* 0x000000020500780c */ /* 0x008fc60003f44070 */
[----:B------:R-:W-:Y:S01]  /*0110*/  ISETP.GE.U32.AND P3, PT, R5, UR5, PT ;  /* 0x0000000505007c0c */ /* 0x000fe2000bf66070 */
[----:B----4-:R-:W-:-:S03]  /*0120*/  UIMAD UR4, UR4, UR8, URZ ;  /* 0x00000008040472a4 */ /* 0x010fc6000f8e02ff */
[----:B------:R-:W-:Y:S02]  /*0130*/  @P1 IADD3 R10, PT, PT, R3, R2, RZ ;  /* 0x00000002030a1210 */ /* 0x000fe40007ffe0ff */
[----:B------:R-:W-:Y:S01]  /*0140*/  @!P0 VIADD R4, R6, 0x7fd ;  /* 0x000007fd06048836 */ /* 0x000fe20000000000 */
[----:B------:R-:W-:Y:S02]  /*0150*/  IADD3 R2, PT, PT, R5, 0x3, RZ ;  /* 0x0000000305027810 */ /* 0x000fe40007ffe0ff */
[----:B------:R-:W-:Y:S02]  /*0160*/  @P1 SHF.R.S32.HI R11, RZ, 0x1f, R10 ;  /* 0x0000001fff0b1819 */ /* 0x000fe4000001140a */
[----:B------:R-:W-:Y:S02]  /*0170*/  @!P0 SHF.R.S32.HI R7, RZ, 0x1f, R4 ;  /* 0x0000001fff078819 */ /* 0x000fe40000011404 */
[----:B------:R-:W-:Y:S02]  /*0180*/  @P1 LEA.HI R11, R11, R10, RZ, 0xb ;  /* 0x0000000a0b0b1211 */ /* 0x000fe400078f58ff */
[----:B------:R-:W-:-:S02]  /*0190*/  @!P0 LEA.HI R7, R7, R4, RZ, 0xb ;  /* 0x0000000407078211 */ /* 0x000fc400078f58ff */
[----:B------:R-:W-:Y:S02]  /*01a0*/  @P1 LOP3.LUT R13, R11, 0xfffff800, RZ, 0xc0, !PT ;  /* 0xfffff8000b0d1812 */ /* 0x000fe400078ec0ff */
[----:B------:R-:W-:Y:S01]  /*01b0*/  @!P0 LOP3.LUT R11, R7, 0xfffff800, RZ, 0xc0, !PT ;  /* 0xfffff800070b8812 */ /* 0x000fe200078ec0ff */
[----:B------:R-:W-:Y:S01]  /*01c0*/  VIADD R7, R5, UR4 ;  /* 0x0000000405077c36 */ /* 0x000fe20008000000 */
[----:B------:R-:W-:Y:S01]  /*01d0*/  @P3 IADD3 R12, PT, PT, R2, UR4, RZ ;  /* 0x00000004020c3c10 */ /* 0x000fe2000fffe0ff */
[----:B------:R-:W-:Y:S01]  /*01e0*/  @P1 IMAD.IADD R10, R10, 0x1, -R13 ;  /* 0x000000010a0a1824 */ /* 0x000fe200078e0a0d */
[----:B------:R-:W-:Y:S02]  /*01f0*/  @!P0 IADD3 R4, PT, PT, R4, -R11, RZ ;  /* 0x8000000b04048210 */ /* 0x000fe40007ffe0ff */
[C---:B------:R-:W-:Y:S01]  /*0200*/  @!P2 LEA R11, R7.reuse, 0x3fe800, 0xb ;  /* 0x003fe800070ba811 */ /* 0x040fe200078e58ff */
[----:B------:R-:W-:Y:S01]  /*0210*/  @P3 IMAD.SHL.U32 R12, R12, 0x800, RZ ;  /* 0x000008000c0c3824 */ /* 0x000fe200078e00ff */
[C---:B------:R-:W-:Y:S01]  /*0220*/  @P1 LEA R27, R7.reuse, R10, 0xb ;  /* 0x0000000a071b1211 */ /* 0x040fe200078e58ff */
[----:B------:R-:W-:Y:S01]  /*0230*/  @!P0 IMAD R13, R7, 0x800, R4 ;  /* 0x00000800070d8824 */ /* 0x000fe200078e0204 */
[----:B------:R-:W-:-:S02]  /*0240*/  @!P2 LOP3.LUT R11, R11, 0x3ff800, RZ, 0xc0, !PT ;  /* 0x003ff8000b0ba812 */ /* 0x000fc400078ec0ff */
[----:B------:R-:W-:Y:S01]  /*0250*/  @P3 LOP3.LUT R15, R12, 0x3ff800, RZ, 0xc0, !PT ;  /* 0x003ff8000c0f3812 */ /* 0x000fe200078ec0ff */
[----:B-1----:R-:W-:Y:S01]  /*0260*/  @P1 IMAD.WIDE R26, R27, 0x3, R8 ;  /* 0x000000031b1a1825 */ /* 0x002fe200078e0208 */
[----:B------:R-:W-:Y:S02]  /*0270*/  LEA R4, R7, R6, 0xb ;  /* 0x0000000607047211 */ /* 0x000fe400078e58ff */
[C---:B------:R-:W-:Y:S01]  /*0280*/  @P3 IADD3 R23, PT, PT, R6.reuse, R15, RZ ;  /* 0x0000000f06173210 */ /* 0x040fe20007ffe0ff */
[----:B------:R-:W-:Y:S01]  /*0290*/  @!P2 IMAD.IADD R11, R6, 0x1, R11 ;  /* 0x00000001060ba824 */ /* 0x000fe200078e020b */
[----:B------:R-:W2:Y:S01]  /*02a0*/  @P1 LDG.E.U8 R14, desc[UR6][R26.64] ;  /* 0x000000061a0e1981 */ /* 0x000ea2000c1e1100 */
[----:B------:R-:W-:-:S03]  /*02b0*/  @!P0 IMAD.WIDE R12, R13, 0x3, R8 ;  /* 0x000000030d0c8825 */ /* 0x000fc600078e0208 */
[----:B------:R-:W3:Y:S01]  /*02c0*/  @P1 LDG.E.U8 R15, desc[UR6][R26.64+0x1] ;  /* 0x000001061a0f1981 */ /* 0x000ee2000c1e1100 */
[----:B------:R-:W-:-:S03]  /*02d0*/  IMAD.WIDE R6, R4, 0x3, R8 ;  /* 0x0000000304067825 */ /* 0x000fc600078e0208 */
[----:B------:R-:W4:Y:S01]  /*02e0*/  @P1 LDG.E.U8 R19, desc[UR6][R26.64+0x2] ;  /* 0x000002061a131981 */ /* 0x000f22000c1e1100 */
[----:B------:R-:W-:-:S03]  /*02f0*/  @!P2 IMAD.WIDE R10, R11, 0x3, R8 ;  /* 0x000000030b0aa825 */ /* 0x000fc600078e0208 */
[----:B------:R-:W5:Y:S01]  /*0300*/  @!P0 LDG.E.U8 R18, desc[UR6][R12.64] ;  /* 0x000000060c128981 */ /* 0x000f62000c1e1100 */
[----:B------:R-:W-:-:S03]  /*0310*/  @P3 IMAD.WIDE R8, R23, 0x3, R8 ;  /* 0x0000000317083825 */ /* 0x000fc600078e0208 */
[----:B------:R-:W5:Y:S04]  /*0320*/  @!P0 LDG.E.U8 R17, desc[UR6][R12.64+0x1] ;  /* 0x000001060c118981 */ /* 0x000f68000c1e1100 */
[----:B------:R-:W5:Y:S04]  /*0330*/  @!P0 LDG.E.U8 R22, desc[UR6][R12.64+0x2] ;  /* 0x000002060c168981 */ /* 0x000f68000c1e1100 */
[----:B------:R-:W5:Y:S04]  /*0340*/  LDG.E.U8 R20, desc[UR6][R6.64] ;  /* 0x0000000606147981 */ /* 0x000f68000c1e1100 */
[----:B------:R-:W5:Y:S04]  /*0350*/  LDG.E.U8 R21, desc[UR6][R6.64+0x1] ;  /* 0x0000010606157981 */ /* 0x000f68000c1e1100 */
[----:B------:R0:W5:Y:S04]  /*0360*/  LDG.E.U8 R25, desc[UR6][R6.64+0x2] ;  /* 0x0000020606197981 */ /* 0x000168000c1e1100 */
[----:B------:R-:W5:Y:S04]  /*0370*/  @!P2 LDG.E.U8 R24, desc[UR6][R10.64] ;  /* 0x000000060a18a981 */ /* 0x000f68000c1e1100 */
[----:B------:R-:W5:Y:S04]  /*0380*/  @!P2 LDG.E.U8 R23, desc[UR6][R10.64+0x1] ;  /* 0x000001060a17a981 */ /* 0x000f68000c1e1100 */
[----:B------:R-:W5:Y:S04]  /*0390*/  @!P2 LDG.E.U8 R28, desc[UR6][R10.64+0x2] ;  /* 0x000002060a1ca981 */ /* 0x000f68000c1e1100 */
[----:B------:R-:W5:Y:S04]  /*03a0*/  @P3 LDG.E.U8 R27, desc[UR6][R8.64] ;  /* 0x00000006081b3981 */ /* 0x000f68000c1e1100 */
[----:B------:R-:W5:Y:S04]  /*03b0*/  @P3 LDG.E.U8 R26, desc[UR6][R8.64+0x1] ;  /* 0x00000106081a3981 */ /* 0x000f68000c1e1100 */
[----:B------:R1:W5:Y:S01]  /*03c0*/  @P3 LDG.E.U8 R12, desc[UR6][R8.64+0x2] ;  /* 0x00000206080c3981 */ /* 0x000362000c1e1100 */
[----:B0-----:R-:W0:Y:S01]  /*03d0*/  S2R R6, SR_CgaCtaId ;  /* 0x0000000000067919 */ /* 0x001e220000008800 */
[----:B------:R-:W-:Y:S01]  /*03e0*/  MOV R29, 0x400 ;  /* 0x00000400001d7802 */ /* 0x000fe20000000f00 */
[----:B------:R-:W-:-:S03]  /*03f0*/  VIADD R13, R0, 0x6 ;  /* 0x00000006000d7836 */ /* 0x000fc60000000000 */
[----:B0-----:R-:W-:Y:S01]  /*0400*/  LEA R29, R6, R29, 0x18 ;  /* 0x0000001d061d7211 */ /* 0x001fe200078ec0ff */
[----:B------:R-:W-:-:S04]  /*0410*/  IMAD R6, R2, R13, R16 ;  /* 0x0000000d02067224 */ /* 0x000fc800078e0210 */
[----:B------:R-:W-:-:S04]  /*0420*/  IMAD R7, R6, 0x3, R29 ;  /* 0x0000000306077824 */ /* 0x000fc800078e021d */
[C-C-:B-1----:R-:W-:Y:S02]  /*0430*/  @!P2 IMAD R9, R0.reuse, -0x9, R7.reuse ;  /* 0xfffffff70009a824 */ /* 0x142fe400078e0207 */
[----:B------:R-:W-:Y:S02]  /*0440*/  @P3 IMAD R11, R0, 0x9, R7 ;  /* 0x00000009000b3824 */ /* 0x000fe400078e0207 */
[----:B------:R-:W-:-:S04]  /*0450*/  IMAD R16, R13, R5, R16 ;  /* 0x000000050d107224 */ /* 0x000fc800078e0210 */
[----:B------:R-:W-:Y:S01]  /*0460*/  IMAD R5, R16, 0x3, R29 ;  /* 0x0000000310057824 */ /* 0x000fe200078e021d */
[----:B------:R-:W-:Y:S01]  /*0470*/  UMOV UR4, URZ ;  /* 0x000000ff00047c82 */ /* 0x000fe20008000000 */
[----:B--2---:R-:W-:Y:S04]  /*0480*/  @P1 STS.U8 [R7+0x12], R14 ;  /* 0x0000120e07001388 */ /* 0x004fe80000000000 */
[----:B---3--:R-:W-:Y:S04]  /*0490*/  @P1 STS.U8 [R7+0x13], R15 ;  /* 0x0000130f07001388 */ /* 0x008fe80000000000 */
[----:B----4-:R-:W-:Y:S04]  /*04a0*/  @P1 STS.U8 [R7+0x14], R19 ;  /* 0x0000141307001388 */ /* 0x010fe80000000000 */
[----:B-----5:R-:W-:Y:S04]  /*04b0*/  @!P0 STS.U8 [R7], R18 ;  /* 0x0000001207008388 */ /* 0x020fe80000000000 */
[----:B------:R-:W-:Y:S04]  /*04c0*/  @!P0 STS.U8 [R7+0x1], R17 ;  /* 0x0000011107008388 */ /* 0x000fe80000000000 */
[----:B------:R-:W-:Y:S04]  /*04d0*/  @!P0 STS.U8 [R7+0x2], R22 ;  /* 0x0000021607008388 */ /* 0x000fe80000000000 */
[----:B------:R-:W-:Y:S04]  /*04e0*/  STS.U8 [R7+0x9], R20 ;  /* 0x0000091407007388 */ /* 0x000fe80000000000 */
[----:B------:R-:W-:Y:S04]  /*04f0*/  STS.U8 [R7+0xa], R21 ;  /* 0x00000a1507007388 */ /* 0x000fe80000000000 */
[----:B------:R-:W-:Y:S04]  /*0500*/  STS.U8 [R7+0xb], R25 ;  /* 0x00000b1907007388 */ /* 0x000fe80000000000 */
[----:B------:R-:W-:Y:S04]  /*0510*/  @!P2 STS.U8 [R9+-0x2d], R24 ;  /* 0xffffd3180900a388 */ /* 0x000fe80000000000 */
[----:B------:R-:W-:Y:S04]  /*0520*/  @!P2 STS.U8 [R9+-0x2c], R23 ;  /* 0xffffd4170900a388 */ /* 0x000fe80000000000 */
[----:B------:R-:W-:Y:S04]  /*0530*/  @!P2 STS.U8 [R9+-0x2b], R28 ;  /* 0xffffd51c0900a388 */ /* 0x000fe80000000000 */
[----:B------:R-:W-:Y:S04]  /*0540*/  @P3 STS.U8 [R11+0x3f], R27 ;  /* 0x00003f1b0b003388 */ /* 0x000fe80000000000 */
[----:B------:R-:W-:Y:S04]  /*0550*/  @P3 STS.U8 [R11+0x40], R26 ;  /* 0x0000401a0b003388 */ /* 0x000fe80000000000 */
[----:B------:R-:W-:Y:S01]  /*0560*/  @P3 STS.U8 [R11+0x41], R12 ;  /* 0x0000410c0b003388 */ /* 0x000fe20000000000 */
[----:B------:R-:W-:Y:S06]  /*0570*/  BAR.SYNC.DEFER_BLOCKING 0x0 ;  /* 0x0000000000007b1d */ /* 0x000fec0000010000 */
[----:B------:R-:W0:Y:S04]  /*0580*/  LDS.U8 R16, [R5] ;  /* 0x0000000005107984 */ /* 0x000e280000000000 */
[----:B------:R-:W1:Y:S04]  /*0590*/  LDS.U8 R21, [R5+0x3] ;  /* 0x0000030005157984 */ /* 0x000e680000000000 */
[----:B------:R-:W2:Y:S04]  /*05a0*/  LDS.U8 R19, [R5+0x2] ;  /* 0x0000020005137984 */ /* 0x000ea80000000000 */
[----:B------:R-:W3:Y:S04]  /*05b0*/  LDS.U8 R29, [R5+0x1] ;  /* 0x00000100051d7984 */ /* 0x000ee80000000000 */
[----:B------:R-:W4:Y:S04]  /*05c0*/  LDS.U8 R25, [R5+0x4] ;  /* 0x0000040005197984 */ /* 0x000f280000000000 */
[----:B------:R-:W5:Y:S04]  /*05d0*/  LDS.U8 R14, [R5+0x5] ;  /* 0x00000500050e7984 */ /* 0x000f680000000000 */
[----:B------:R-:W5:Y:S04]  /*05e0*/  LDS.U8 R13, [R5+0x8] ;  /* 0x00000800050d7984 */ /* 0x000f680000000000 */
[----:B------:R-:W5:Y:S04]  /*05f0*/  LDS.U8 R8, [R5+0x6] ;  /* 0x0000060005087984 */ /* 0x000f680000000000 */
[----:B------:R-:W5:Y:S04]  /*0600*/  LDS.U8 R15, [R5+0x7] ;  /* 0x00000700050f7984 */ /* 0x000f680000000000 */
[----:B------:R-:W5:Y:S04]  /*0610*/  LDS.U8 R6, [R5+0xb] ;  /* 0x00000b0005067984 */ /* 0x000f680000000000 */
[----:B------:R-:W5:Y:S01]  /*0620*/  LDS.U8 R11, [R5+0xa] ;  /* 0x00000a00050b7984 */ /* 0x000f620000000000 */
[----:B0-----:R-:W-:-:S03]  /*0630*/  I2FP.F32.U32 R20, R16 ;  /* 0x0000001000147245 */ /* 0x001fc60000201000 */
[----:B------:R-:W0:Y:S04]  /*0640*/  LDS.U8 R7, [R5+0xe] ;  /* 0x00000e0005077984 */ /* 0x000e280000000000 */
[----:B------:R-:W0:Y:S04]  /*0650*/  LDS.U8 R12, [R5+0x9] ;  /* 0x00000900050c7984 */ /* 0x000e280000000000 */
[----:B------:R-:W0:Y:S04]  /*0660*/  LDS.U8 R9, [R5+0xc] ;  /* 0x00000c0005097984 */ /* 0x000e280000000000 */
[----:B------:R-:W0:Y:S04]  /*0670*/  LDS.U8 R16, [R5+0x11] ;  /* 0x0000110005107984 */ /* 0x000e280000000000 */
[----:B------:R-:W0:Y:S01]  /*0680*/  LDS.U8 R10, [R5+0xd] ;  /* 0x00000d00050a7984 */ /* 0x000e220000000000 */
[----:B-1----:R-:W-:Y:S01]  /*0690*/  I2FP.F32.U32 R21, R21 ;  /* 0x0000001500157245 */ /* 0x002fe20000201000 */
[----:B------:R-:W-:-:S02]  /*06a0*/  FADD R20, RZ, R20 ;  /* 0x00000014ff147221 */ /* 0x000fc40000000000 */
[----:B------:R-:W1:Y:S04]  /*06b0*/  LDS.U8 R17, [R5+0x10] ;  /* 0x0000100005117984 */ /* 0x000e680000000000 */
[----:B------:R-:W1:Y:S01]  /*06c0*/  LDS.U8 R18, [R5+0xf] ;  /* 0x00000f0005127984 */ /* 0x000e620000000000 */
[----:B------:R-:W-:-:S03]  /*06d0*/  FADD R22, R20, R21 ;  /* 0x0000001514167221 */ /* 0x000fc60000000000 */
[----:B------:R-:W1:Y:S04]  /*06e0*/  LDS.U8 R23, [R5+0x14] ;  /* 0x0000140005177984 */ /* 0x000e680000000000 */
[----:B------:R-:W1:Y:S04]  /*06f0*/  LDS.U8 R21, [R5+0x12] ;  /* 0x0000120005157984 */ /* 0x000e680000000000 */
[----:B------:R-:W1:Y:S01]  /*0700*/  LDS.U8 R20, [R5+0x13] ;  /* 0x0000130005147984 */ /* 0x000e620000000000 */
[----:B--2---:R-:W-:Y:S02]  /*0710*/  I2FP.F32.U32 R24, R19 ;  /* 0x0000001300187245 */ /* 0x004fe40000201000 */
[----:B---3--:R-:W-:-:S02]  /*0720*/  I2FP.F32.U32 R29, R29 ;  /* 0x0000001d001d7245 */ /* 0x008fc40000201000 */
[----:B----4-:R-:W-:Y:S01]  /*0730*/  I2FP.F32.U32 R26, R25 ;  /* 0x00000019001a7245 */ /* 0x010fe20000201000 */
[----:B------:R-:W-:Y:S01]  /*0740*/  FADD R24, RZ, R24 ;  /* 0x00000018ff187221 */ /* 0x000fe20000000000 */
[----:B-----5:R-:W-:Y:S01]  /*0750*/  I2FP.F32.U32 R25, R14 ;  /* 0x0000000e00197245 */ /* 0x020fe20000201000 */
[----:B------:R-:W-:Y:S01]  /*0760*/  FADD R29, RZ, R29 ;  /* 0x0000001dff1d7221 */ /* 0x000fe20000000000 */
[----:B------:R-:W-:Y:S02]  /*0770*/  I2FP.F32.U32 R13, R13 ;  /* 0x0000000d000d7245 */ /* 0x000fe40000201000 */
[----:B------:R-:W-:Y:S01]  /*0780*/  I2FP.F32.U32 R27, R8 ;  /* 0x00000008001b7245 */ /* 0x000fe20000201000 */
[----:B------:R-:W-:Y:S01]  /*0790*/  FADD R24, R24, R25 ;  /* 0x0000001918187221 */ /* 0x000fe20000000000 */
[----:B------:R-:W-:Y:S01]  /*07a0*/  I2FP.F32.U32 R8, R15 ;  /* 0x0000000f00087245 */ /* 0x000fe20000201000 */
[----:B------:R-:W-:Y:S01]  /*07b0*/  FADD R19, R29, R26 ;  /* 0x0000001a1d137221 */ /* 0x000fe20000000000 */
[----:B------:R-:W-:Y:S01]  /*07c0*/  I2FP.F32.U32 R6, R6 ;  /* 0x0000000600067245 */ /* 0x000fe20000201000 */
[----:B------:R-:W-:Y:S01]  /*07d0*/  FADD R13, R24, R13 ;  /* 0x0000000d180d7221 */ /* 0x000fe20000000000 */
[----:B------:R-:W-:Y:S01]  /*07e0*/  I2FP.F32.U32 R11, R11 ;  /* 0x0000000b000b7245 */ /* 0x000fe20000201000 */
[----:B------:R-:W-:Y:S01]  /*07f0*/  FADD R8, R19, R8 ;  /* 0x0000000813087221 */ /* 0x000fe20000000000 */
[----:B0-----:R-:W-:Y:S01]  /*0800*/  I2FP.F32.U32 R7, R7 ;  /* 0x0000000700077245 */ /* 0x001fe20000201000 */
[----:B------:R-:W-:Y:S01]  /*0810*/  FADD R6, R13, R6 ;  /* 0x000000060d067221 */ /* 0x000fe20000000000 */
[----:B------:R-:W-:Y:S01]  /*0820*/  I2FP.F32.U32 R15, R12 ;  /* 0x0000000c000f7245 */ /* 0x000fe20000201000 */
[----:B------:R-:W-:Y:S01]  /*0830*/  FADD R8, R8, R11 ;  /* 0x0000000b08087221 */ /* 0x000fe20000000000 */
[----:B------:R-:W-:Y:S01]  /*0840*/  FADD R22, R22, R27 ;  /* 0x0000001b16167221 */ /* 0x000fe20000000000 */
[----:B------:R-:W-:Y:S01]  /*0850*/  I2FP.F32.U32 R12, R9 ;  /* 0x00000009000c7245 */ /* 0x000fe20000201000 */
[----:B------:R-:W-:Y:S01]  /*0860*/  FADD R6, R6, R7 ;  /* 0x0000000706067221 */ /* 0x000fe20000000000 */
[----:B------:R-:W-:-:S02]  /*0870*/  I2FP.F32.U32 R11, R16 ;  /* 0x00000010000b7245 */ /* 0x000fc40000201000 */
[----:B------:R-:W-:Y:S01]  /*0880*/  I2FP.F32.U32 R9, R10 ;  /* 0x0000000a00097245 */ /* 0x000fe20000201000 */
[----:B------:R-:W-:Y:S01]  /*0890*/  FADD R15, R22, R15 ;  /* 0x0000000f160f7221 */ /* 0x000fe20000000000 */
[----:B-1----:R-:W-:Y:S01]  /*08a0*/  I2FP.F32.U32 R17, R17 ;  /* 0x0000001100117245 */ /* 0x002fe20000201000 */
[----:B------:R-:W-:Y:S01]  /*08b0*/  FADD R6, R6, R11 ;  /* 0x0000000b06067221 */ /* 0x000fe20000000000 */
[----:B------:R-:W-:Y:S02]  /*08c0*/  HFMA2 R11, -RZ, RZ, 0, 3.5762786865234375e-07 ;  /* 0x00000006ff0b7431 */ /* 0x000fe400000001ff */
[----:B------:R-:W-:Y:S01]  /*08d0*/  FADD R8, R8, R9 ;  /* 0x0000000908087221 */ /* 0x000fe20000000000 */
        /* <DEDUP_REMOVED lines=8> */
[----:B------:R-:W-:-:S02]  /*0960*/  IMAD R6, R0, R11, 0x24 ;  /* 0x0000002400067424 */ /* 0x000fc400078e020b */
[----:B------:R-:W-:Y:S01]  /*0970*/  FADD R15, R9, R8 ;  /* 0x00000008090f7221 */ /* 0x000fe20000000000 */
[----:B------:R-:W-:-:S07]  /*0980*/  FADD R17, R17, R20 ;  /* 0x0000001411117221 */ /* 0x000fce0000000000 */
.L_x_0:
[--C-:B------:R-:W-:Y:S01]  /*0990*/  IMAD R19, R0, 0x3, R5.reuse ;  /* 0x0000000300137824 */ /* 0x100fe200078e0205 */
[----:B------:R-:W-:Y:S01]  /*09a0*/  UIADD3 UR4, UPT, UPT, UR4, 0x2, URZ ;  /* 0x0000000204047890 */ /* 0x000fe2000fffe0ff */
[----:B------:R-:W-:-:S03]  /*09b0*/  IMAD.IADD R5, R6, 0x1, R5 ;  /* 0x0000000106057824 */ /* 0x000fc600078e0205 */
[----:B------:R-:W0:Y:S01]  /*09c0*/  LDS.U8 R13, [R19+0x12] ;  /* 0x00001200130d7984 */ /* 0x000e220000000000 */
[----:B------:R-:W-:-:S03]  /*09d0*/  UISETP.NE.AND UP0, UPT, UR4, 0x6, UPT ;  /* 0x000000060400788c */ /* 0x000fc6000bf05270 */
        /* <DEDUP_REMOVED lines=8> */
[----:B------:R-:W5:Y:S01]  /*0a60*/  LDS.U8 R12, [R19+0x1b] ;  /* 0x00001b00130c7984 */ /* 0x000f620000000000 */
[----:B0-----:R-:W-:-:S03]  /*0a70*/  I2FP.F32.U32 R16, R13 ;  /* 0x0000000d00107245 */ /* 0x001fc60000201000 */
[----:B------:R-:W0:Y:S01]  /*0a80*/  LDS.U8 R18, [R19+0x21] ;  /* 0x0000210013127984 */ /* 0x000e220000000000 */
[----:B-1----:R-:W-:-:S03]  /*0a90*/  I2FP.F32.U32 R24, R14 ;  /* 0x0000000e00187245 */ /* 0x002fc60000201000 */
[----:B------:R-:W1:Y:S01]  /*0aa0*/  LDS.U8 R13, [R19+0x1c] ;  /* 0x00001c00130d7984 */ /* 0x000e620000000000 */
[----:B------:R-:W-:Y:S01]  /*0ab0*/  FADD R23, R16, R15 ;  /* 0x0000000f10177221 */ /* 0x000fe20000000000 */
[----:B--2---:R-:W-:Y:S02]  /*0ac0*/  I2FP.F32.U32 R26, R21 ;  /* 0x00000015001a7245 */ /* 0x004fe40000201000 */
[----:B------:R-:W2:Y:S01]  /*0ad0*/  LDS.U8 R14, [R19+0x1d] ;  /* 0x00001d00130e7984 */ /* 0x000ea20000000000 */
[----:B------:R-:W-:Y:S01]  /*0ae0*/  FADD R24, R24, R17 ;  /* 0x0000001118187221 */ /* 0x000fe20000000000 */
[----:B---3--:R-:W-:Y:S02]  /*0af0*/  I2FP.F32.U32 R21, R20 ;  /* 0x0000001400157245 */ /* 0x008fe40000201000 */
[----:B------:R-:W3:Y:S01]  /*0b00*/  LDS.U8 R16, [R19+0x1f] ;  /* 0x00001f0013107984 */ /* 0x000ee20000000000 */
[----:B------:R-:W-:Y:S01]  /*0b10*/  FADD R25, R26, R7 ;  /* 0x000000071a197221 */ /* 0x000fe20000000000 */
[----:B----4-:R-:W-:-:S02]  /*0b20*/  I2FP.F32.U32 R22, R22 ;  /* 0x0000001600167245 */ /* 0x010fc40000201000 */
[----:B------:R-:W4:Y:S01]  /*0b30*/  LDS.U8 R15, [R19+0x1e] ;  /* 0x00001e00130f7984 */ /* 0x000f220000000000 */
[----:B------:R-:W-:Y:S01]  /*0b40*/  FADD R24, R24, R21 ;  /* 0x0000001518187221 */ /* 0x000fe20000000000 */
[----:B-----5:R-:W-:Y:S02]  /*0b50*/  I2FP.F32.U32 R8, R8 ;  /* 0x0000000800087245 */ /* 0x020fe40000201000 */
[----:B------:R-:W5:Y:S01]  /*0b60*/  LDS.U8 R17, [R19+0x20] ;  /* 0x0000200013117984 */ /* 0x000f620000000000 */
[----:B------:R-:W-:Y:S01]  /*0b70*/  FADD R23, R23, R22 ;  /* 0x0000001617177221 */ /* 0x000fe20000000000 */
[----:B------:R-:W-:Y:S02]  /*0b80*/  I2FP.F32.U32 R26, R9 ;  /* 0x00000009001a7245 */ /* 0x000fe40000201000 */
[----:B------:R-:W5:Y:S01]  /*0b90*/  LDS.U8 R20, [R19+0x22] ;  /* 0x0000220013147984 */ /* 0x000f620000000000 */
[----:B------:R-:W-:Y:S01]  /*0ba0*/  FADD R23, R23, R8 ;  /* 0x0000000817177221 */ /* 0x000fe20000000000 */
[----:B------:R-:W-:-:S02]  /*0bb0*/  I2FP.F32.U32 R27, R10 ;  /* 0x0000000a001b7245 */ /* 0x000fc40000201000 */
[----:B------:R-:W5:Y:S01]  /*0bc0*/  LDS.U8 R21, [R19+0x23] ;  /* 0x0000230013157984 */ /* 0x000f620000000000 */
[----:B------:R-:W-:Y:S01]  /*0bd0*/  FADD R25, R25, R26 ;  /* 0x0000001a19197221 */ /* 0x000fe20000000000 */
[----:B------:R-:W-:Y:S02]  /*0be0*/  I2FP.F32.U32 R10, R11 ;  /* 0x0000000b000a7245 */ /* 0x000fe40000201000 */
[----:B------:R-:W5:Y:S01]  /*0bf0*/  LDS.U8 R22, [R19+0x25] ;  /* 0x0000250013167984 */ /* 0x000f620000000000 */
[----:B------:R-:W-:Y:S01]  /*0c00*/  FADD R24, R24, R27 ;  /* 0x0000001b18187221 */ /* 0x000fe20000000000 */
[----:B------:R-:W-:Y:S02]  /*0c10*/  I2FP.F32.U32 R12, R12 ;  /* 0x0000000c000c7245 */ /* 0x000fe40000201000 */
[----:B------:R-:W5:Y:S01]  /*0c20*/  LDS.U8 R7, [R19+0x24] ;  /* 0x0000240013077984 */ /* 0x000f620000000000 */
[----:B------:R-:W-:-:S03]  /*0c30*/  FADD R25, R25, R10 ;  /* 0x0000000a19197221 */ /* 0x000fc60000000000 */
[----:B------:R5:W5:Y:S01]  /*0c40*/  LDS.U8 R8, [R19+0x26] ;  /* 0x0000260013087984 */ /* 0x000b620000000000 */
[----:B------:R-:W-:Y:S01]  /*0c50*/  FADD R23, R23, R12 ;  /* 0x0000000c17177221 */ /* 0x000fe20000000000 */
[----:B0-----:R-:W-:Y:S02]  /*0c60*/  I2FP.F32.U32 R18, R18 ;  /* 0x0000001200127245 */ /* 0x001fe40000201000 */
[----:B------:R-:W0:Y:S01]  /*0c70*/  LDS.U8 R9, [R5] ;  /* 0x0000000005097984 */ /* 0x000e220000000000 */
[----:B-1----:R-:W-:-:S03]  /*0c80*/  I2FP.F32.U32 R13, R13 ;  /* 0x0000000d000d7245 */ /* 0x002fc60000201000 */
[----:B------:R-:W1:Y:S01]  /*0c90*/  LDS.U8 R12, [R5+0x1] ;  /* 0x00000100050c7984 */ /* 0x000e620000000000 */
[----:B--2---:R-:W-:Y:S01]  /*0ca0*/  I2FP.F32.U32 R14, R14 ;  /* 0x0000000e000e7245 */ /* 0x004fe20000201000 */
[----:B------:R-:W-:Y:S02]  /*0cb0*/  FADD R13, R24, R13 ;  /* 0x0000000d180d7221 */ /* 0x000fe40000000000 */
[----:B------:R-:W2:Y:S01]  /*0cc0*/  LDS.U8 R10, [R5+0x3] ;  /* 0x00000300050a7984 */ /* 0x000ea20000000000 */
[----:B---3--:R-:W-:Y:S01]  /*0cd0*/  I2FP.F32.U32 R16, R16 ;  /* 0x0000001000107245 */ /* 0x008fe20000201000 */
[----:B------:R-:W-:Y:S02]  /*0ce0*/  FADD R14, R25, R14 ;  /* 0x0000000e190e7221 */ /* 0x000fe40000000000 */
[----:B------:R-:W3:Y:S01]  /*0cf0*/  LDS.U8 R11, [R5+0x2] ;  /* 0x00000200050b7984 */ /* 0x000ee20000000000 */
[----:B----4-:R-:W-:Y:S01]  /*0d00*/  I2FP.F32.U32 R26, R15 ;  /* 0x0000000f001a7245 */ /* 0x010fe20000201000 */
[----:B------:R-:W-:Y:S01]  /*0d10*/  FADD R16, R13, R16 ;  /* 0x000000100d107221 */ /* 0x000fe20000000000 */
[----:B-----5:R-:W-:Y:S01]  /*0d20*/  I2FP.F32.U32 R17, R17 ;  /* 0x0000001100117245 */ /* 0x020fe20000201000 */
[----:B------:R-:W4:Y:S02]  /*0d30*/  LDS.U8 R13, [R5+0x4] ;  /* 0x00000400050d7984 */ /* 0x000f240000000000 */
[----:B------:R-:W-:Y:S01]  /*0d40*/  FADD R23, R23, R26 ;  /* 0x0000001a17177221 */ /* 0x000fe20000000000 */
[----:B------:R-:W-:Y:S01]  /*0d50*/  I2FP.F32.U32 R15, R20 ;  /* 0x00000014000f7245 */ /* 0x000fe20000201000 */
[----:B------:R-:W-:-:S02]  /*0d60*/  FADD R17, R14, R17 ;  /* 0x000000110e117221 */ /* 0x000fc40000000000 */
[----:B------:R-:W-:Y:S01]  /*0d70*/  FADD R18, R23, R18 ;  /* 0x0000001217127221 */ /* 0x000fe20000000000 */
[----:B------:R-:W5:Y:S01]  /*0d80*/  LDS.U8 R14, [R5+0x5] ;  /* 0x00000500050e7984 */ /* 0x000f620000000000 */
[----:B------:R-:W-:Y:S01]  /*0d90*/  I2FP.F32.U32 R20, R21 ;  /* 0x0000001500147245 */ /* 0x000fe20000201000 */
[----:B------:R-:W-:Y:S02]  /*0da0*/  FADD R16, R16, R15 ;  /* 0x0000000f10107221 */ /* 0x000fe40000000000 */
[----:B------:R-:W5:Y:S01]  /*0db0*/  LDS.U8 R15, [R5+0x6] ;  /* 0x00000600050f7984 */ /* 0x000f620000000000 */
[----:B------:R-:W-:Y:S01]  /*0dc0*/  I2FP.F32.U32 R21, R22 ;  /* 0x0000001600157245 */ /* 0x000fe20000201000 */
[----:B------:R-:W-:Y:S02]  /*0dd0*/  FADD R23, R17, R20 ;  /* 0x0000001411177221 */ /* 0x000fe40000000000 */
[----:B------:R-:W5:Y:S01]  /*0de0*/  LDS.U8 R17, [R5+0x8] ;  /* 0x0000080005117984 */ /* 0x000f620000000000 */
[----:B------:R-:W-:Y:S01]  /*0df0*/  I2FP.F32.U32 R19, R7 ;  /* 0x0000000700137245 */ /* 0x000fe20000201000 */
[----:B------:R-:W-:-:S02]  /*0e00*/  FADD R22, R16, R21 ;  /* 0x0000001510167221 */ /* 0x000fc40000000000 */
[----:B------:R-:W5:Y:S01]  /*0e10*/  LDS.U8 R7, [R5+0x7] ;  /* 0x0000070005077984 */ /* 0x000f620000000000 */
[----:B------:R-:W-:Y:S01]  /*0e20*/  I2FP.F32.U32 R24, R8 ;  /* 0x0000000800187245 */ /* 0x000fe20000201000 */
[----:B------:R-:W-:Y:S02]  /*0e30*/  FADD R18, R18, R19 ;  /* 0x0000001312127221 */ /* 0x000fe40000000000 */
[----:B------:R-:W5:Y:S01]  /*0e40*/  LDS.U8 R16, [R5+0x9] ;  /* 0x0000090005107984 */ /* 0x000f620000000000 */
[----:B0-----:R-:W-:Y:S01]  /*0e50*/  I2FP.F32.U32 R19, R9 ;  /* 0x0000000900137245 */ /* 0x001fe20000201000 */
[----:B------:R-:W-:Y:S02]  /*0e60*/  FADD R23, R23, R24 ;  /* 0x0000001817177221 */ /* 0x000fe40000000000 */
[----:B------:R-:W0:Y:S01]  /*0e70*/  LDS.U8 R8, [R5+0xa] ;  /* 0x00000a0005087984 */ /* 0x000e220000000000 */
[----:B-1----:R-:W-:Y:S01]  /*0e80*/  I2FP.F32.U32 R25, R12 ;  /* 0x0000000c00197245 */ /* 0x002fe20000201000 */
[----:B------:R-:W-:-:S02]  /*0e90*/  FADD R24, R18, R19 ;  /* 0x0000001312187221 */ /* 0x000fc40000000000 */
[----:B------:R-:W1:Y:S01]  /*0ea0*/  LDS.U8 R9, [R5+0xb] ;  /* 0x00000b0005097984 */ /* 0x000e620000000000 */
[----:B--2---:R-:W-:Y:S01]  /*0eb0*/  I2FP.F32.U32 R27, R10 ;  /* 0x0000000a001b7245 */ /* 0x004fe20000201000 */
[----:B------:R-:W-:Y:S02]  /*0ec0*/  FADD R22, R22, R25 ;  /* 0x0000001916167221 */ /* 0x000fe40000000000 */
[----:B------:R-:W2:Y:S01]  /*0ed0*/  LDS.U8 R21, [R5+0xd] ;  /* 0x00000d0005157984 */ /* 0x000ea20000000000 */
[----:B---3--:R-:W-:Y:S01]  /*0ee0*/  I2FP.F32.U32 R12, R11 ;  /* 0x0000000b000c7245 */ /* 0x008fe20000201000 */
[----:B------:R-:W-:Y:S02]  /*0ef0*/  FADD R26, R24, R27 ;  /* 0x0000001b181a7221 */ /* 0x000fe40000000000 */
[----:B------:R-:W3:Y:S02]  /*0f00*/  LDS.U8 R20, [R5+0xc] ;  /* 0x00000c0005147984 */ /* 0x000ee40000000000 */
[----:B------:R-:W-:Y:S01]  /*0f10*/  FADD R23, R23, R12 ;  /* 0x0000000c17177221 */ /* 0x000fe20000000000 */
[----:B----4-:R-:W-:Y:S01]  /*0f20*/  I2FP.F32.U32 R13, R13 ;  /* 0x0000000d000d7245 */ /* 0x010fe20000201000 */
[----:B------:R-:W4:Y:S04]  /*0f30*/  LDS.U8 R19, [R5+0xe] ;  /* 0x00000e0005137984 */ /* 0x000f280000000000 */
[----:B------:R-:W4:Y:S01]  /*0f40*/  LDS.U8 R11, [R5+0x10] ;  /* 0x00001000050b7984 */ /* 0x000f220000000000 */
[----:B-----5:R-:W-:Y:S01]  /*0f50*/  I2FP.F32.U32 R14, R14 ;  /* 0x0000000e000e7245 */ /* 0x020fe20000201000 */
[----:B------:R-:W-:-:S02]  /*0f60*/  FADD R22, R22, R13 ;  /* 0x0000000d16167221 */ /* 0x000fc40000000000 */
        /* <DEDUP_REMOVED lines=14> */
[----:B------:R-:W-:Y:S01]  /*1050*/  FADD R15, R15, R16 ;  /* 0x000000100f0f7221 */ /* 0x000fe20000000000 */
[----:B-1----:R-:W-:-:S03]  /*1060*/  I2FP.F32.U32 R9, R9 ;  /* 0x0000000900097245 */ /* 0x002fc60000201000 */
[----:B------:R-:W-:Y:S01]  /*1070*/  FADD R7, R7, R8 ;  /* 0x0000000807077221 */ /* 0x000fe20000000000 */
[----:B--2---:R-:W-:Y:S01]  /*1080*/  I2FP.F32.U32 R16, R21 ;  /* 0x0000001500107245 */ /* 0x004fe20000201000 */
[----:B------:R-:W-:Y:S01]  /*1090*/  FADD R9, R14, R9 ;  /* 0x000000090e097221 */ /* 0x000fe20000000000 */
[----:B---3--:R-:W-:-:S03]  /*10a0*/  I2FP.F32.U32 R20, R20 ;  /* 0x0000001400147245 */ /* 0x008fc60000201000 */
[----:B------:R-:W-:Y:S01]  /*10b0*/  FADD R7, R7, R16 ;  /* 0x0000001007077221 */ /* 0x000fe20000000000 */
[----:B----4-:R-:W-:Y:S01]  /*10c0*/  I2FP.F32.U32 R8, R19 ;  /* 0x0000001300087245 */ /* 0x010fe20000201000 */
[----:B------:R-:W-:Y:S01]  /*10d0*/  FADD R15, R15, R20 ;  /* 0x000000140f0f7221 */ /* 0x000fe20000000000 */
[----:B------:R-:W-:-:S03]  /*10e0*/  I2FP.F32.U32 R14, R11 ;  /* 0x0000000b000e7245 */ /* 0x000fc60000201000 */
[----:B------:R-:W-:Y:S01]  /*10f0*/  FADD R8, R9, R8 ;  /* 0x0000000809087221 */ /* 0x000fe20000000000 */
[----:B-----5:R-:W-:Y:S01]  /*1100*/  I2FP.F32.U32 R18, R18 ;  /* 0x0000001200127245 */ /* 0x020fe20000201000 */
[----:B------:R-:W-:Y:S01]  /*1110*/  FADD R7, R7, R14 ;  /* 0x0000000e07077221 */ /* 0x000fe20000000000 */
[----:B------:R-:W-:-:S03]  /*1120*/  I2FP.F32.U32 R11, R10 ;  /* 0x0000000a000b7245 */ /* 0x000fc60000201000 */
[----:B------:R-:W-:Y:S01]  /*1130*/  FADD R15, R15, R18 ;  /* 0x000000120f0f7221 */ /* 0x000fe20000000000 */
[----:B------:R-:W-:Y:S01]  /*1140*/  I2FP.F32.U32 R24, R24 ;  /* 0x0000001800187245 */ /* 0x000fe20000201000 */
[----:B------:R-:W-:Y:S01]  /*1150*/  FADD R8, R8, R11 ;  /* 0x0000000b08087221 */ /* 0x000fe20000000000 */
[----:B------:R-:W-:-:S03]  /*1160*/  I2FP.F32.U32 R10, R25 ;  /* 0x00000019000a7245 */ /* 0x000fc60000201000 */
[----:B------:R-:W-:Y:S01]  /*1170*/  FADD R17, R7, R24 ;  /* 0x0000001807117221 */ /* 0x000fe20000000000 */
[----:B------:R-:W-:Y:S01]  /*1180*/  I2FP.F32.U32 R9, R12 ;  /* 0x0000000c00097245 */ /* 0x000fe20000201000 */
[----:B------:R-:W-:-:S04]  /*1190*/  FADD R15, R15, R10 ;  /* 0x0000000a0f0f7221 */ /* 0x000fc80000000000 */
[----:B------:R-:W-:Y:S01]  /*11a0*/  FADD R7, R8, R9 ;  /* 0x0000000908077221 */ /* 0x000fe20000000000 */
[----:B------:R-:W-:Y:S06]  /*11b0*/  BRA.U UP0, `(.L_x_0) ;  /* 0xfffffff500f47547 */ /* 0x000fec000b83ffff */
[----:B------:R-:W-:-:S04]  /*11c0*/  ISETP.GE.U32.AND P0, PT, R2, UR8, PT ;  /* 0x0000000802007c0c */ /* 0x000fc8000bf06070 */
[----:B------:R-:W-:-:S13]  /*11d0*/  ISETP.GE.U32.OR P0, PT, R3, R0, P0 ;  /* 0x000000000300720c */ /* 0x000fda0000706470 */
[----:B------:R-:W-:Y:S05]  /*11e0*/  @P0 EXIT ;  /* 0x000000000000094d */ /* 0x000fea0003800000 */
[----:B------:R-:W0:Y:S01]  /*11f0*/  LDC.64 R2, c[0x0][0x388] ;  /* 0x0000e200ff027b82 */ /* 0x000e220000000a00 */
[----:B------:R-:W-:Y:S01]  /*1200*/  FMUL R15, R15, 0.02040816284716129303 ;  /* 0x3ca72f050f0f7820 */ /* 0x000fe20000400000 */
[----:B------:R-:W-:Y:S01]  /*1210*/  FMUL R17, R17, 0.02040816284716129303 ;  /* 0x3ca72f0511117820 */ /* 0x000fe20000400000 */
[----:B------:R-:W-:-:S04]  /*1220*/  FMUL R7, R7, 0.02040816284716129303 ;  /* 0x3ca72f0507077820 */ /* 0x000fc80000400000 */
[----:B------:R-:W1:Y:S08]  /*1230*/  F2I.U32.TRUNC.NTZ R15, R15 ;  /* 0x0000000f000f7305 */ /* 0x000e70000020f000 */
[----:B------:R-:W2:Y:S08]  /*1240*/  F2I.U32.TRUNC.NTZ R17, R17 ;  /* 0x0000001100117305 */ /* 0x000eb0000020f000 */
[----:B------:R-:W3:Y:S01]  /*1250*/  F2I.U32.TRUNC.NTZ R7, R7 ;  /* 0x0000000700077305 */ /* 0x000ee2000020f000 */
[----:B0-----:R-:W-:-:S05]  /*1260*/  IMAD.WIDE R4, R4, 0x3, R2 ;  /* 0x0000000304047825 */ /* 0x001fca00078e0202 */
[----:B-1----:R-:W-:Y:S04]  /*1270*/  STG.E.U8 desc[UR6][R4.64], R15 ;  /* 0x0000000f04007986 */ /* 0x002fe8000c101106 */
[----:B--2---:R-:W-:Y:S04]  /*1280*/  STG.E.U8 desc[UR6][R4.64+0x1], R17 ;  /* 0x0000011104007986 */ /* 0x004fe8000c101106 */
[----:B---3--:R-:W-:Y:S01]  /*1290*/  STG.E.U8 desc[UR6][R4.64+0x2], R7 ;  /* 0x0000020704007986 */ /* 0x008fe2000c101106 */
[----:B------:R-:W-:Y:S05]  /*12a0*/  EXIT ;  /* 0x000000000000794d */ /* 0x000fea0003800000 */
.L_x_1:
[----:B------:R-:W-:-:S00]  /*12b0*/  BRA `(.L_x_1) ;  /* 0xfffffffc00fc7947 */ /* 0x000fc0000383ffff */
[----:B------:R-:W-:-:S00]  /*12c0*/  NOP ;  /* 0x0000000000007918 */ /* 0x000fc00000000000 */
        /* <DEDUP_REMOVED lines=11> */
.L_x_4:


//--------------------- .text._Z12image_blur_BP6uchar3S0_ --------------------------
	.section	.text._Z12image_blur_BP6uchar3S0_,"ax",@progbits
	.align	128
        .global         _Z12image_blur_BP6uchar3S0_
        .type           _Z12image_blur_BP6uchar3S0_,@function
        .size           _Z12image_blur_BP6uchar3S0_,(.L_x_5 - _Z12image_blur_BP6uchar3S0_)
        .other          _Z12image_blur_BP6uchar3S0_,@"STO_CUDA_ENTRY STV_DEFAULT"
_Z12image_blur_BP6uchar3S0_:
.text._Z12image_blur_BP6uchar3S0_:
[----:B------:R-:W-:Y:S01]  /*0000*/  LDC R1, c[0x0][0x37c] ;  /* 0x0000df00ff017b82 */ /* 0x000fe20000000800 */
[----:B------:R-:W0:Y:S01]  /*0010*/  S2R R3, SR_TID.X ;  /* 0x0000000000037919 */ /* 0x000e220000002100 */
[----:B------:R-:W1:Y:S06]  /*0020*/  LDCU UR8, c[0x0][0x360] ;  /* 0x00006c00ff0877ac */ /* 0x000e6c0008000800 */
[----:B------:R-:W2:Y:S01]  /*0030*/  S2UR UR4, SR_CTAID.X ;  /* 0x00000000000479c3 */ /* 0x000ea20000002500 */
[----:B------:R-:W3:Y:S01]  /*0040*/  S2R R12, SR_TID.Y ;  /* 0x00000000000c7919 */ /* 0x000ee20000002200 */
[----:B------:R-:W4:Y:S06]  /*0050*/  LDCU UR9, c[0x0][0x364] ;  /* 0x00006c80ff0977ac */ /* 0x000f2c0008000800 */
[----:B------:R-:W5:Y:S08]  /*0060*/  S2UR UR5, SR_CTAID.Y ;  /* 0x00000000000579c3 */ /* 0x000f700000002600 */
[----:B------:R-:W5:Y:S01]  /*0070*/  LDC.64 R8, c[0x0][0x380] ;  /* 0x0000e000ff087b82 */ /* 0x000f620000000a00 */
[----:B-1----:R-:W-:-:S02]  /*0080*/  UIADD3 UR6, UPT, UPT, UR8, -0x2, URZ ;  /* 0xfffffffe08067890 */ /* 0x002fc4000fffe0ff */
[----:B--2---:R-:W-:Y:S01]  /*0090*/  UIMAD UR4, UR4, UR8, URZ ;  /* 0x00000008040472a4 */ /* 0x004fe2000f8e02ff */
[----:B0-----:R-:W-:-:S05]  /*00a0*/  ISETP.GT.U32.AND P0, PT, R3, 0x1, PT ;  /* 0x000000010300780c */ /* 0x001fca0003f04070 */
[C---:B------:R-:W-:Y:S01]  /*00b0*/  VIADD R4, R3.reuse, UR4 ;  /* 0x0000000403047c36 */ /* 0x040fe20008000000 */
[C---:B------:R-:W-:Y:S01]  /*00c0*/  ISETP.GE.U32.AND P1, PT, R3.reuse, UR6, PT ;  /* 0x0000000603007c0c */ /* 0x040fe2000bf26070 */
[----:B----4-:R-:W-:Y:S01]  /*00d0*/  UIADD3 UR6, UPT, UPT, UR9, -0x2, URZ ;  /* 0xfffffffe09067890 */ /* 0x010fe2000fffe0ff */
[----:B------:R-:W-:Y:S01]  /*00e0*/  VIADD R19, R3, 0x2 ;  /* 0x0000000203137836 */ /* 0x000fe20000000000 */
[C---:B---3--:R-:W-:Y:S01]  /*00f0*/  ISETP.GT.U32.AND P2, PT, R12.reuse, 0x1, PT ;  /* 0x000000010c00780c */ /* 0x048fe20003f44070 */
[----:B------:R-:W-:-:S03]  /*0100*/  VIADD R2, R12, 0x2 ;  /* 0x000000020c027836 */ /* 0x000fc60000000000 */
[----:B------:R-:W-:Y:S02]  /*0110*/  ISETP.GE.U32.AND P3, PT, R12, UR6, PT ;  /* 0x000000060c007c0c */ /* 0x000fe4000bf66070 */
[----:B------:R-:W-:-:S03]  /*0120*/  @!P0 IADD3 R0, PT, PT, R4, 0x7fe, RZ ;  /* 0x000007fe04008810 */ /* 0x000fc60007ffe0ff */
[----:B------:R-:W0:Y:S01]  /*0130*/  LDCU.64 UR6, c[0x0][0x358] ;  /* 0x00006b00ff0677ac */ /* 0x000e220008000a00 */
[----:B------:R-:W-:Y:S01]  /*0140*/  @P1 VIADD R6, R19, UR4 ;  /* 0x0000000413061c36 */ /* 0x000fe20008000000 */
[----:B------:R-:W-:Y:S01]  /*0150*/  @!P0 SHF.R.S32.HI R5, RZ, 0x1f, R0 ;  /* 0x0000001fff058819 */ /* 0x000fe20000011400 */
[----:B-----5:R-:W-:-:S03]  /*0160*/  UIMAD UR4, UR5, UR9, URZ ;  /* 0x00000009050472a4 */ /* 0x020fc6000f8e02ff */
[----:B------:R-:W-:Y:S02]  /*0170*/  @P1 SHF.R.S32.HI R7, RZ, 0x1f, R6 ;  /* 0x0000001fff071819 */ /* 0x000fe40000011406 */
[----:B------:R-:W-:Y:S02]  /*0180*/  @!P0 LEA.HI R5, R5, R0, RZ, 0xb ;  /* 0x0000000005058211 */ /* 0x000fe400078f58ff */
[----:B------:R-:W-:Y:S02]  /*0190*/  @P1 LEA.HI R10, R7, R6, RZ, 0xb ;  /* 0x00000006070a1211 */ /* 0x000fe400078f58ff */
[----:B------:R-:W-:Y:S02]  /*01a0*/  @!P0 LOP3.LUT R7, R5, 0xfffff800, RZ, 0xc0, !PT ;  /* 0xfffff80005078812 */ /* 0x000fe400078ec0ff */
[----:B------:R-:W-:Y:S01]  /*01b0*/  @P1 LOP3.LUT R11, R10, 0xfffff800, RZ, 0xc0, !PT ;  /* 0xfffff8000a0b1812 */ /* 0x000fe200078ec0ff */
[----:B------:R-:W-:Y:S01]  /*01c0*/  @P3 VIADD R10, R2, UR4 ;  /* 0x00000004020a3c36 */ /* 0x000fe20008000000 */
[----:B------:R-:W-:Y:S01]  /*01d0*/  IADD3 R5, PT, PT, R12, UR4, RZ ;  /* 0x000000040c057c10 */ /* 0x000fe2000fffe0ff */
[----:B------:R-:W-:Y:S01]  /*01e0*/  @!P0 IMAD.IADD R0, R0, 0x1, -R7 ;  /* 0x0000000100008824 */ /* 0x000fe200078e0a07 */
[----:B------:R-:W-:Y:S01]  /*01f0*/  @P1 IADD3 R6, PT, PT, R6, -R11, RZ ;  /* 0x8000000b06061210 */ /* 0x000fe20007ffe0ff */
[----:B------:R-:W-:Y:S01]  /*0200*/  @P3 IMAD.SHL.U32 R10, R10, 0x800, RZ ;  /* 0x000008000a0a3824 */ /* 0x000fe200078e00ff */
[C---:B------:R-:W-:Y:S01]  /*0210*/  @!P2 LEA R7, R5.reuse, 0x3ff000, 0xb ;  /* 0x003ff0000507a811 */ /* 0x040fe200078e58ff */
[C---:B------:R-:W-:Y:S01]  /*0220*/  @!P0 IMAD R13, R5.reuse, 0x800, R0 ;  /* 0x00000800050d8824 */ /* 0x040fe200078e0200 */
[C---:B------:R-:W-:Y:S01]  /*0230*/  @P1 LEA R29, R5.reuse, R6, 0xb ;  /* 0x00000006051d1211 */ /* 0x040fe200078e58ff */
[----:B------:R-:W-:Y:S01]  /*0240*/  IMAD R0, R5, 0x800, R4 ;  /* 0x0000080005007824 */ /* 0x000fe200078e0204 */
[----:B------:R-:W-:Y:S01]  /*0250*/  @!P2 LOP3.LUT R7, R7, 0x3ff800, RZ, 0xc0, !PT ;  /* 0x003ff8000707a812 */ /* 0x000fe200078ec0ff */
[----:B------:R-:W-:Y:S01]  /*0260*/  @!P0 IMAD.WIDE R12, R13, 0x3, R8 ;  /* 0x000000030d0c8825 */ /* 0x000fe200078e0208 */
[----:B------:R-:W-:-:S02]  /*0270*/  @P3 LOP3.LUT R11, R10, 0x3ff800, RZ, 0xc0, !PT ;  /* 0x003ff8000a0b3812 */ /* 0x000fc400078ec0ff */
[C---:B------:R-:W-:Y:S01]  /*0280*/  @!P2 IADD3 R7, PT, PT, R4.reuse, R7, RZ ;  /* 0x000000070407a210 */ /* 0x040fe20007ffe0ff */
[----:B------:R-:W-:Y:S01]  /*0290*/  @P1 IMAD.WIDE R28, R29, 0x3, R8 ;  /* 0x000000031d1c1825 */ /* 0x000fe200078e0208 */
[----:B0-----:R-:W2:Y:S03]  /*02a0*/  @!P0 LDG.E.U8 R15, desc[UR6][R12.64+0x1] ;  /* 0x000001060c0f8981 */ /* 0x001ea6000c1e1100 */
[----:B------:R-:W-:Y:S01]  /*02b0*/  @P3 IMAD.IADD R10, R4, 0x1, R11 ;  /* 0x00000001040a3824 */ /* 0x000fe200078e020b */
[----:B------:R-:W3:Y:S01]  /*02c0*/  @P1 LDG.E.U8 R23, desc[UR6][R28.64] ;  /* 0x000000061c171981 */ /* 0x000ee2000c1e1100 */
[----:B------:R-:W-:-:S03]  /*02d0*/  IMAD.WIDE R4, R0, 0x3, R8 ;  /* 0x0000000300047825 */ /* 0x000fc600078e0208 */
[----:B------:R-:W4:Y:S01]  /*02e0*/  @P1 LDG.E.U8 R21, desc[UR6][R28.64+0x1] ;  /* 0x000001061c151981 */ /* 0x000f22000c1e1100 */
[----:B------:R-:W-:-:S03]  /*02f0*/  @!P2 IMAD.WIDE R6, R7, 0x3, R8 ;  /* 0x000000030706a825 */ /* 0x000fc600078e0208 */
[----:B------:R-:W5:Y:S01]  /*0300*/  @!P0 LDG.E.U8 R11, desc[UR6][R12.64] ;  /* 0x000000060c0b8981 */ /* 0x000f62000c1e1100 */
[----:B------:R-:W-:-:S03]  /*0310*/  @P3 IMAD.WIDE R8, R10, 0x3, R8 ;  /* 0x000000030a083825 */ /* 0x000fc600078e0208 */
[----:B------:R0:W5:Y:S04]  /*0320*/  @!P0 LDG.E.U8 R17, desc[UR6][R12.64+0x2] ;  /* 0x000002060c118981 */ /* 0x000168000c1e1100 */
[----:B------:R-:W5:Y:S04]  /*0330*/  @P1 LDG.E.U8 R29, desc[UR6][R28.64+0x2] ;  /* 0x000002061c1d1981 */ /* 0x000f68000c1e1100 */
        /* <DEDUP_REMOVED lines=8> */
[----:B------:R-:W5:Y:S01]  /*03c0*/  @P3 LDG.E.U8 R24, desc[UR6][R8.64+0x2] ;  /* 0x0000020608183981 */ /* 0x000f62000c1e1100 */
[----:B------:R-:W1:Y:S01]  /*03d0*/  S2R R20, SR_CgaCtaId ;  /* 0x0000000000147919 */ /* 0x000e620000008800 */
[----:B------:R-:W1:Y:S01]  /*03e0*/  LDC R26, c[0x0][0x360] ;  /* 0x0000d800ff1a7b82 */ /* 0x000e620000000800 */
[----:B------:R-:W-:Y:S01]  /*03f0*/  UIADD3 UR4, UPT, UPT, UR8, 0x4, URZ ;  /* 0x0000000408047890 */ /* 0x000fe2000fffe0ff */
[----:B0-----:R-:W-:-:S05]  /*0400*/  MOV R13, 0x400 ;  /* 0x00000400000d7802 */ /* 0x001fca0000000f00 */
[----:B------:R-:W-:Y:S01]  /*0410*/  IMAD R3, R2, UR4, R3 ;  /* 0x0000000402037c24 */ /* 0x000fe2000f8e0203 */
[----:B-1----:R-:W-:-:S03]  /*0420*/  LEA R20, R20, R13, 0x18 ;  /* 0x0000000d14147211 */ /* 0x002fc600078ec0ff */
[----:B------:R-:W-:Y:S02]  /*0430*/  IMAD R13, R26, -0x2, R3 ;  /* 0xfffffffe1a0d7824 */ /* 0x000fe400078e0203 */
[--C-:B------:R-:W-:Y:S01]  /*0440*/  IMAD R4, R3, 0x3, R20.reuse ;  /* 0x0000000303047824 */ /* 0x100fe200078e0214 */
[----:B------:R-:W-:Y:S01]  /*0450*/  MOV R3, UR4 ;  /* 0x0000000400037c02 */ /* 0x000fe20008000f00 */
[----:B------:R-:W-:-:S04]  /*0460*/  IMAD R13, R13, 0x3, R20 ;  /* 0x000000030d0d7824 */ /* 0x000fc800078e0214 */
[----:B------:R-:W-:Y:S01]  /*0470*/  IMAD R3, R3, 0x6, R4 ;  /* 0x0000000603037824 */ /* 0x000fe200078e0204 */
[----:B------:R-:W-:Y:S02]  /*0480*/  UMOV UR4, 0x3 ;  /* 0x0000000300047882 */ /* 0x000fe40000000000 */
[----:B------:R-:W-:Y:S01]  /*0490*/  UIMAD UR4, UR8, UR4, 0xc ;  /* 0x0000000c080474a4 */ /* 0x000fe2000f8e0204 */
[----:B--2---:R-:W-:Y:S04]  /*04a0*/  @!P0 STS.U8 [R4+0x1], R15 ;  /* 0x0000010f04008388 */ /* 0x004fe80000000000 */
[----:B---3--:R-:W-:Y:S04]  /*04b0*/  @P1 STS.U8 [R4+0xc], R23 ;  /* 0x00000c1704001388 */ /* 0x008fe80000000000 */
[----:B----4-:R-:W-:Y:S04]  /*04c0*/  @P1 STS.U8 [R4+0xd], R21 ;  /* 0x00000d1504001388 */ /* 0x010fe80000000000 */
[----:B-----5:R-:W-:Y:S04]  /*04d0*/  @!P0 STS.U8 [R4], R11 ;  /* 0x0000000b04008388 */ /* 0x020fe80000000000 */
[----:B------:R-:W-:Y:S04]  /*04e0*/  @!P0 STS.U8 [R4+0x2], R17 ;  /* 0x0000021104008388 */ /* 0x000fe80000000000 */
[----:B------:R-:W-:Y:S04]  /*04f0*/  @P1 STS.U8 [R4+0xe], R29 ;  /* 0x00000e1d04001388 */ /* 0x000fe80000000000 */
        /* <DEDUP_REMOVED lines=10> */
[----:B------:R-:W0:Y:S04]  /*05a0*/  LDS.U8 R15, [R13+-0x17] ;  /* 0xffffe9000d0f7984 */ /* 0x000e280000000000 */
[----:B------:R-:W1:Y:S04]  /*05b0*/  LDS.U8 R25, [R13+-0x14] ;  /* 0xffffec000d197984 */ /* 0x000e680000000000 */
[----:B------:R-:W2:Y:S04]  /*05c0*/  LDS.U8 R11, [R13+-0x18] ;  /* 0xffffe8000d0b7984 */ /* 0x000ea80000000000 */
[----:B------:R-:W3:Y:S04]  /*05d0*/  LDS.U8 R21, [R13+-0x15] ;  /* 0xffffeb000d157984 */ /* 0x000ee80000000000 */
[----:B------:R-:W4:Y:S04]  /*05e0*/  LDS.U8 R20, [R13+-0x16] ;  /* 0xffffea000d147984 */ /* 0x000f280000000000 */
[----:B------:R-:W5:Y:S04]  /*05f0*/  LDS.U8 R17, [R13+-0x13] ;  /* 0xffffed000d117984 */ /* 0x000f680000000000 */
[----:B------:R-:W5:Y:S04]  /*0600*/  LDS.U8 R18, [R13+-0x11] ;  /* 0xffffef000d127984 */ /* 0x000f680000000000 */
[----:B------:R-:W5:Y:S04]  /*0610*/  LDS.U8 R16, [R13+-0x12] ;  /* 0xffffee000d107984 */ /* 0x000f680000000000 */
[----:B------:R-:W5:Y:S04]  /*0620*/  LDS.U8 R6, [R13+-0xf] ;  /* 0xfffff1000d067984 */ /* 0x000f680000000000 */
[----:B------:R-:W5:Y:S04]  /*0630*/  LDS.U8 R7, [R13+-0xe] ;  /* 0xfffff2000d077984 */ /* 0x000f680000000000 */
[----:B------:R-:W5:Y:S04]  /*0640*/  LDS.U8 R5, [R13+-0x10] ;  /* 0xfffff0000d057984 */ /* 0x000f680000000000 */
[----:B------:R-:W5:Y:S04]  /*0650*/  LDS.U8 R9, [R13+-0xc] ;  /* 0xfffff4000d097984 */ /* 0x000f680000000000 */
[----:B------:R-:W5:Y:S04]  /*0660*/  LDS.U8 R10, [R13+-0xb] ;  /* 0xfffff5000d0a7984 */ /* 0x000f680000000000 */
[----:B------:R-:W5:Y:S01]  /*0670*/  LDS.U8 R8, [R13+-0xd] ;  /* 0xfffff3000d087984 */ /* 0x000f620000000000 */
[----:B0-----:R-:W-:-:S02]  /*0680*/  I2FP.F32.U32 R23, R15 ;  /* 0x0000000f00177245 */ /* 0x001fc40000201000 */
[----:B-1----:R-:W-:Y:S01]  /*0690*/  I2FP.F32.U32 R12, R25 ;  /* 0x00000019000c7245 */ /* 0x002fe20000201000 */
[----:B------:R-:W0:Y:S01]  /*06a0*/  LDS.U8 R14, [R13+UR4+-0x18] ;  /* 0xffffe8040d0e7984 */ /* 0x000e220008000000 */
[----:B--2---:R-:W-:Y:S02]  /*06b0*/  I2FP.F32.U32 R22, R11 ;  /* 0x0000000b00167245 */ /* 0x004fe40000201000 */
[----:B---3--:R-:W-:Y:S01]  /*06c0*/  I2FP.F32.U32 R21, R21 ;  /* 0x0000001500157245 */ /* 0x008fe20000201000 */
[----:B------:R-:W1:Y:S01]  /*06d0*/  LDS.U8 R15, [R13+UR4+-0x17] ;  /* 0xffffe9040d0f7984 */ /* 0x000e620008000000 */
[----:B------:R-:W-:-:S03]  /*06e0*/  FADD R23, R23, R12 ;  /* 0x0000000c17177221 */ /* 0x000fc60000000000 */
[----:B------:R-:W2:Y:S01]  /*06f0*/  LDS.U8 R11, [R13+-0xa] ;  /* 0xfffff6000d0b7984 */ /* 0x000ea20000000000 */
[----:B------:R-:W-:Y:S01]  /*0700*/  FADD R22, R22, R21 ;  /* 0x0000001516167221 */ /* 0x000fe20000000000 */
[----:B----4-:R-:W-:Y:S02]  /*0710*/  I2FP.F32.U32 R24, R20 ;  /* 0x0000001400187245 */ /* 0x010fe40000201000 */
[----:B------:R-:W3:Y:S01]  /*0720*/  LDS.U8 R12, [R13+UR4+-0x16] ;  /* 0xffffea040d0c7984 */ /* 0x000ee20008000000 */
[----:B-----5:R-:W-:-:S03]  /*0730*/  I2FP.F32.U32 R17, R17 ;  /* 0x0000001100117245 */ /* 0x020fc60000201000 */
[----:B------:R-:W4:Y:S01]  /*0740*/  LDS.U8 R21, [R13+UR4+-0x14] ;  /* 0xffffec040d157984 */ /* 0x000f220008000000 */
[----:B------:R-:W-:-:S03]  /*0750*/  I2FP.F32.U32 R18, R18 ;  /* 0x0000001200127245 */ /* 0x000fc60000201000 */
[----:B------:R-:W5:Y:S01]  /*0760*/  LDS.U8 R20, [R13+UR4+-0x15] ;  /* 0xffffeb040d147984 */ /* 0x000f620008000000 */
[----:B------:R-:W-:Y:S01]  /*0770*/  FADD R24, R24, R17 ;  /* 0x0000001118187221 */ /* 0x000fe20000000000 */
[----:B------:R-:W-:Y:S01]  /*0780*/  I2FP.F32.U32 R25, R16 ;  /* 0x0000001000197245 */ /* 0x000fe20000201000 */
[----:B------:R-:W-:Y:S01]  /*0790*/  FADD R23, R23, R18 ;  /* 0x0000001217177221 */ /* 0x000fe20000000000 */
[----:B------:R-:W5:Y:S04]  /*07a0*/  LDS.U8 R17, [R13+UR4+-0x12] ;  /* 0xffffee040d117984 */ /* 0x000f680008000000 */
[----:B------:R-:W5:Y:S04]  /*07b0*/  LDS.U8 R16, [R13+UR4+-0x13] ;  /* 0xffffed040d107984 */ /* 0x000f680008000000 */
[----:B------:R-:W5:Y:S01]  /*07c0*/  LDS.U8 R18, [R13+UR4+-0x11] ;  /* 0xffffef040d127984 */ /* 0x000f620008000000 */
[----:B------:R-:W-:Y:S01]  /*07d0*/  FADD R22, R22, R25 ;  /* 0x0000001916167221 */ /* 0x000fe20000000000 */
[----:B------:R-:W-:-:S02]  /*07e0*/  I2FP.F32.U32 R25, R6 ;  /* 0x0000000600197245 */ /* 0x000fc40000201000 */
[----:B------:R-:W-:Y:S02]  /*07f0*/  I2FP.F32.U32 R6, R7 ;  /* 0x0000000700067245 */ /* 0x000fe40000201000 */
[----:B------:R-:W-:Y:S01]  /*0800*/  I2FP.F32.U32 R5, R5 ;  /* 0x0000000500057245 */ /* 0x000fe20000201000 */
[----:B------:R-:W-:Y:S01]  /*0810*/  FADD R22, R22, R25 ;  /* 0x0000001916167221 */ /* 0x000fe20000000000 */
[----:B------:R-:W-:Y:S01]  /*0820*/  I2FP.F32.U32 R9, R9 ;  /* 0x0000000900097245 */ /* 0x000fe20000201000 */
[----:B------:R-:W-:Y:S01]  /*0830*/  FADD R23, R23, R6 ;  /* 0x0000000617177221 */ /* 0x000fe20000000000 */
[----:B------:R-:W-:Y:S01]  /*0840*/  LDS.U8 R7, [R13+UR4+-0xe] ;  /* 0xfffff2040d077984 */ /* 0x000fe20008000000 */
[----:B------:R-:W-:Y:S01]  /*0850*/  I2FP.F32.U32 R10, R10 ;  /* 0x0000000a000a7245 */ /* 0x000fe20000201000 */
[----:B------:R-:W-:Y:S02]  /*0860*/  FADD R24, R24, R5 ;  /* 0x0000000518187221 */ /* 0x000fe40000000000 */
[----:B------:R-:W5:Y:S01]  /*0870*/  LDS.U8 R6, [R13+UR4+-0xf] ;  /* 0xfffff1040d067984 */ /* 0x000f620008000000 */
[----:B------:R-:W-:-:S03]  /*0880*/  FADD R22, R22, R9 ;  /* 0x0000000916167221 */ /* 0x000fc60000000000 */
[----:B------:R-:W5:Y:S01]  /*0890*/  LDS.U8 R5, [R13+UR4+-0x10] ;  /* 0xfffff0040d057984 */ /* 0x000f620008000000 */
[----:B------:R-:W-:Y:S01]  /*08a0*/  FADD R23, R23, R10 ;  /* 0x0000000a17177221 */ /* 0x000fe20000000000 */
[----:B------:R-:W-:Y:S02]  /*08b0*/  I2FP.F32.U32 R25, R8 ;  /* 0x0000000800197245 */ /* 0x000fe40000201000 */
[----:B------:R-:W5:Y:S04]  /*08c0*/  LDS.U8 R9, [R13+UR4+-0xb] ;  /* 0xfffff5040d097984 */ /* 0x000f680008000000 */
[----:B------:R-:W5:Y:S01]  /*08d0*/  LDS.U8 R10, [R13+UR4+-0xd] ;  /* 0xfffff3040d0a7984 */ /* 0x000f620008000000 */
[----:B------:R-:W-:Y:S01]  /*08e0*/  FADD R24, R24, R25 ;  /* 0x0000001918187221 */ /* 0x000fe20000000000 */
[----:B0-----:R-:W-:-:S02]  /*08f0*/  I2FP.F32.U32 R25, R14 ;  /* 0x0000000e00197245 */ /* 0x001fc40000201000 */
[----:B-1----:R-:W-:Y:S01]  /*0900*/  I2FP.F32.U32 R14, R15 ;  /* 0x0000000f000e7245 */ /* 0x002fe20000201000 */
[----:B------:R-:W0:Y:S01]  /*0910*/  LDS.U8 R8, [R13+UR4+-0xc] ;  /* 0xfffff4040d087984 */ /* 0x000e220008000000 */
[----:B--2---:R-:W-:Y:S01]  /*0920*/  I2FP.F32.U32 R11, R11 ;  /* 0x0000000b000b7245 */ /* 0x004fe20000201000 */
[----:B------:R-:W-:Y:S01]  /*0930*/  FADD R22, R22, R25 ;  /* 0x0000001916167221 */ /* 0x000fe20000000000 */
[----:B---3--:R-:W-:Y:S01]  /*0940*/  I2FP.F32.U32 R25, R12 ;  /* 0x0000000c00197245 */ /* 0x008fe20000201000 */
[----:B------:R-:W-:Y:S01]  /*0950*/  FADD R23, R23, R14 ;  /* 0x0000000e17177221 */ /* 0x000fe20000000000 */
[----:B----4-:R-:W-:Y:S01]  /*0960*/  I2FP.F32.U32 R12, R21 ;  /* 0x00000015000c7245 */ /* 0x010fe20000201000 */
[----:B------:R-:W-:Y:S01]  /*0970*/  FADD R24, R24, R11 ;  /* 0x0000000b18187221 */ /* 0x000fe20000000000 */
[----:B------:R-:W1:Y:S01]  /*0980*/  LDS.U8 R14, [R4+0x1] ;  /* 0x00000100040e7984 */ /* 0x000e620000000000 */
[----:B-----5:R-:W-:-:S03]  /*0990*/  I2FP.F32.U32 R27, R20 ;  /* 0x00000014001b7245 */ /* 0x020fc60000201000 */
[----:B------:R-:W2:Y:S01]  /*09a0*/  LDS.U8 R11, [R13+UR4+-0xa] ;  /* 0xfffff6040d0b7984 */ /* 0x000ea20008000000 */
[----:B------:R-:W-:-:S03]  /*09b0*/  FADD R23, R23, R12 ;  /* 0x0000000c17177221 */ /* 0x000fc60000000000 */
[----:B------:R-:W3:Y:S01]  /*09c0*/  LDS.U8 R15, [R4] ;  /* 0x00000000040f7984 */ /* 0x000ee20000000000 */
[----:B------:R-:W-:Y:S01]  /*09d0*/  FADD R24, R24, R25 ;  /* 0x0000001918187221 */ /* 0x000fe20000000000 */
[----:B------:R-:W-:Y:S01]  /*09e0*/  I2FP.F32.U32 R17, R17 ;  /* 0x0000001100117245 */ /* 0x000fe20000201000 */
[----:B------:R-:W-:Y:S01]  /*09f0*/  FADD R22, R22, R27 ;  /* 0x0000001b16167221 */ /* 0x000fe20000000000 */
[----:B------:R-:W4:Y:S01]  /*0a00*/  LDS.U8 R12, [R4+0x2] ;  /* 0x00000200040c7984 */ /* 0x000f220000000000 */
[----:B------:R-:W-:Y:S02]  /*0a10*/  I2FP.F32.U32 R25, R16 ;  /* 0x0000001000197245 */ /* 0x000fe40000201000 */
[----:B------:R-:W-:Y:S01]  /*0a20*/  I2FP.F32.U32 R16, R18 ;  /* 0x0000001200107245 */ /* 0x000fe20000201000 */
[----:B------:R-:W5:Y:S01]  /*0a30*/  LDS.U8 R21, [R4+0x3] ;  /* 0x0000030004157984 */ /* 0x000f620000000000 */
[----:B------:R-:W-:-:S03]  /*0a40*/  FADD R22, R22, R17 ;  /* 0x0000001116167221 */ /* 0x000fc60000000000 */
[----:B------:R-:W5:Y:S01]  /*0a50*/  LDS.U8 R17, [R4+0x4] ;  /* 0x0000040004117984 */ /* 0x000f620000000000 */
[----:B------:R-:W-:-:S03]  /*0a60*/  FADD R23, R23, R16 ;  /* 0x0000001017177221 */ /* 0x000fc60000000000 */
[----:B------:R-:W5:Y:S04]  /*0a70*/  LDS.U8 R13, [R4+0x5] ;  /* 0x00000500040d7984 */ /* 0x000f680000000000 */
[----:B------:R-:W5:Y:S01]  /*0a80*/  LDS.U8 R16, [R4+0x6] ;  /* 0x0000060004107984 */ /* 0x000f620000000000 */
[----:B------:R-:W-:-:S03]  /*0a90*/  FADD R18, R24, R25 ;  /* 0x0000001918127221 */ /* 0x000fc60000000000 */
[----:B------:R-:W5:Y:S01]  /*0aa0*/  LDS.U8 R20, [R4+0x7] ;  /* 0x0000070004147984 */ /* 0x000f620000000000 */
[----:B------:R-:W-:Y:S02]  /*0ab0*/  I2FP.F32.U32 R25, R6 ;  /* 0x0000000600197245 */ /* 0x000fe40000201000 */
[----:B------:R-:W-:Y:S02]  /*0ac0*/  I2FP.F32.U32 R6, R7 ;  /* 0x0000000700067245 */ /* 0x000fe40000201000 */
[----:B------:R-:W-:Y:S02]  /*0ad0*/  I2FP.F32.U32 R5, R5 ;  /* 0x0000000500057245 */ /* 0x000fe40000201000 */
[----:B------:R-:W-:Y:S01]  /*0ae0*/  I2FP.F32.U32 R24, R9 ;  /* 0x0000000900187245 */ /* 0x000fe20000201000 */
[----:B------:R-:W-:Y:S01]  /*0af0*/  FADD R23, R23, R6 ;  /* 0x0000000617177221 */ /* 0x000fe20000000000 */
[----:B------:R-:W-:Y:S01]  /*0b00*/  I2FP.F32.U32 R10, R10 ;  /* 0x0000000a000a7245 */ /* 0x000fe20000201000 */
[----:B------:R-:W5:Y:S01]  /*0b10*/  LDS.U8 R6, [R4+0x8] ;  /* 0x0000080004067984 */ /* 0x000f620000000000 */
[----:B------:R-:W-:Y:S01]  /*0b20*/  FADD R5, R18, R5 ;  /* 0x0000000512057221 */ /* 0x000fe20000000000 */
[----:B------:R-:W-:Y:S01]  /*0b30*/  FADD R23, R23, R24 ;  /* 0x0000001817177221 */ /* 0x000fe20000000000 */
[----:B0-----:R-:W-:Y:S01]  /*0b40*/  I2FP.F32.U32 R8, R8 ;  /* 0x0000000800087245 */ /* 0x001fe20000201000 */
[----:B------:R-:W-:Y:S01]  /*0b50*/  LDS.U8 R18, [R4+0x9] ;  /* 0x0000090004127984 */ /* 0x000fe20000000000 */
[----:B------:R-:W-:-:S03]  /*0b60*/  FADD R24, R5, R10 ;  /* 0x0000000a05187221 */ /* 0x000fc60000000000 */
[----:B------:R-:W0:Y:S01]  /*0b70*/  LDS.U8 R10, [R4+0xb] ;  /* 0x00000b00040a7984 */ /* 0x000e220000000000 */
[----:B------:R-:W-:Y:S01]  /*0b80*/  FADD R25, R22, R25 ;  /* 0x0000001916197221 */ /* 0x000fe20000000000 */
[----:B-1----:R-:W-:Y:S02]  /*0b90*/  I2FP.F32.U32 R14, R14 ;  /* 0x0000000e000e7245 */ /* 0x002fe40000201000 */
[----:B------:R-:W1:Y:S01]  /*0ba0*/  LDS.U8 R22, [R4+0xa] ;  /* 0x00000a0004167984 */ /* 0x000e620000000000 */
[----:B--2---:R-:W-:Y:S01]  /*0bb0*/  I2FP.F32.U32 R11, R11 ;  /* 0x0000000b000b7245 */ /* 0x004fe20000201000 */
[----:B------:R-:W-:Y:S01]  /*0bc0*/  FADD R9, R25, R8 ;  /* 0x0000000819097221 */ /* 0x000fe20000000000 */
[----:B---3--:R-:W-:Y:S01]  /*0bd0*/  I2FP.F32.U32 R26, R15 ;  /* 0x0000000f001a7245 */ /* 0x008fe20000201000 */
[----:B------:R-:W2:Y:S01]  /*0be0*/  LDS.U8 R5, [R4+0xc] ;  /* 0x00000c0004057984 */ /* 0x000ea20000000000 */
[----:B------:R-:W-:-:S03]  /*0bf0*/  FADD R14, R23, R14 ;  /* 0x0000000e170e7221 */ /* 0x000fc60000000000 */
[----:B------:R-:W3:Y:S01]  /*0c00*/  LDS.U8 R7, [R4+0xe] ;  /* 0x00000e0004077984 */ /* 0x000ee20000000000 */
[----:B------:R-:W-:Y:S01]  /*0c10*/  FADD R11, R24, R11 ;  /* 0x0000000b180b7221 */ /* 0x000fe20000000000 */
[----:B----4-:R-:W-:Y:S01]  /*0c20*/  I2FP.F32.U32 R12, R12 ;  /* 0x0000000c000c7245 */ /* 0x010fe20000201000 */
[----:B------:R-:W-:Y:S01]  /*0c30*/  FADD R24, R9, R26 ;  /* 0x0000001a09187221 */ /* 0x000fe20000000000 */
[----:B------:R-:W4:Y:S01]  /*0c40*/  LDS.U8 R23, [R4+UR4+0x2] ;  /* 0x0000020404177984 */ /* 0x000f220008000000 */
[----:B-----5:R-:W-:-:S03]  /*0c50*/  I2FP.F32.U32 R25, R21 ;  /* 0x0000001500197245 */ /* 0x020fc60000201000 */
[----:B------:R-:W5:Y:S01]  /*0c60*/  LDS.U8 R8, [R4+0xd] ;  /* 0x00000d0004087984 */ /* 0x000f620000000000 */
[----:B------:R-:W-:-:S03]  /*0c70*/  FADD R15, R11, R12 ;  /* 0x0000000c0b0f7221 */ /* 0x000fc60000000000 */
[----:B------:R-:W5:Y:S01]  /*0c80*/  LDS.U8 R9, [R4+UR4] ;  /* 0x0000000404097984 */ /* 0x000f620008000000 */
[----:B------:R-:W-:Y:S02]  /*0c90*/  I2FP.F32.U32 R17, R17 ;  /* 0x0000001100117245 */ /* 0x000fe40000201000 */
[----:B------:R-:W-:Y:S01]  /*0ca0*/  I2FP.F32.U32 R26, R13 ;  /* 0x0000000d001a7245 */ /* 0x000fe20000201000 */
[----:B------:R-:W5:Y:S01]  /*0cb0*/  LDS.U8 R21, [R4+UR4+0x1] ;  /* 0x0000010404157984 */ /* 0x000f620008000000 */
[----:B------:R-:W-:-:S03]  /*0cc0*/  I2FP.F32.U32 R13, R16 ;  /* 0x00000010000d7245 */ /* 0x000fc60000201000 */
[----:B------:R-:W5:Y:S01]  /*0cd0*/  LDS.U8 R11, [R4+UR4+0x3] ;  /* 0x00000304040b7984 */ /* 0x000f620008000000 */
[----:B------:R-:W-:Y:S01]  /*0ce0*/  FADD R24, R24, R25 ;  /* 0x0000001918187221 */ /* 0x000fe20000000000 */
[----:B------:R-:W-:Y:S01]  /*0cf0*/  I2FP.F32.U32 R25, R20 ;  /* 0x0000001400197245 */ /* 0x000fe20000201000 */
[----:B------:R-:W-:Y:S01]  /*0d00*/  FADD R14, R14, R17 ;  /* 0x000000110e0e7221 */ /* 0x000fe20000000000 */
[----:B------:R-:W5:Y:S01]  /*0d10*/  LDS.U8 R12, [R4+UR4+0x4] ;  /* 0x00000404040c7984 */ /* 0x000f620008000000 */
[----:B------:R-:W-:-:S03]  /*0d20*/  FADD R24, R24, R13 ;  /* 0x0000000d18187221 */ /* 0x000fc60000000000 */
[----:B------:R-:W5:Y:S01]  /*0d30*/  LDS.U8 R13, [R4+UR4+0x6] ;  /* 0x00000604040d7984 */ /* 0x000f620008000000 */
[----:B------:R-:W-:Y:S01]  /*0d40*/  FADD R25, R14, R25 ;  /* 0x000000190e197221 */ /* 0x000fe20000000000 */
[----:B------:R-:W-:Y:S02]  /*0d50*/  FADD R16, R15, R26 ;  /* 0x0000001a0f107221 */ /* 0x000fe40000000000 */
[----:B------:R-:W5:Y:S01]  /*0d60*/  LDS.U8 R14, [R4+UR4+0x5] ;  /* 0x00000504040e7984 */ /* 0x000f620008000000 */
[----:B------:R-:W-:-:S03]  /*0d70*/  I2FP.F32.U32 R17, R6 ;  /* 0x0000000600117245 */ /* 0x000fc60000201000 */
[----:B------:R-:W5:Y:S04]  /*0d80*/  LDS.U8 R15, [R4+UR4+0x7] ;  /* 0x00000704040f7984 */ /* 0x000f680008000000 */
[----:B------:R-:W5:Y:S01]  /*0d90*/  LDS.U8 R6, [R4+UR4+0x8] ;  /* 0x0000080404067984 */ /* 0x000f620008000000 */
[----:B------:R-:W-:Y:S01]  /*0da0*/  FADD R16, R16, R17 ;  /* 0x0000001110107221 */ /* 0x000fe20000000000 */
[----:B0-----:R-:W-:Y:S02]  /*0db0*/  I2FP.F32.U32 R17, R10 ;  /* 0x0000000a00117245 */ /* 0x001fe40000201000 */
[----:B------:R-:W0:Y:S01]  /*0dc0*/  LDS.U8 R10, [R4+UR4+0x9] ;  /* 0x00000904040a7984 */ /* 0x000e220008000000 */
[----:B------:R-:W-:Y:S02]  /*0dd0*/  I2FP.F32.U32 R27, R18 ;  /* 0x00000012001b7245 */ /* 0x000fe40000201000 */
[----:B-1----:R-:W-:-:S02]  /*0de0*/  I2FP.F32.U32 R22, R22 ;  /* 0x0000001600167245 */ /* 0x002fc40000201000 */
[----:B--2---:R-:W-:Y:S01]  /*0df0*/  I2FP.F32.U32 R5, R5 ;  /* 0x0000000500057245 */ /* 0x004fe20000201000 */
[----:B------:R-:W-:Y:S01]  /*0e00*/  FADD R24, R24, R27 ;  /* 0x0000001b18187221 */ /* 0x000fe20000000000 */
[----:B---3--:R-:W-:Y:S01]  /*0e10*/  I2FP.F32.U32 R7, R7 ;  /* 0x0000000700077245 */ /* 0x008fe20000201000 */
[----:B------:R-:W-:Y:S01]  /*0e20*/  FADD R16, R16, R17 ;  /* 0x0000001110107221 */ /* 0x000fe20000000000 */
[----:B------:R-:W-:Y:S01]  /*0e30*/  FADD R22, R25, R22 ;  /* 0x0000001619167221 */ /* 0x000fe20000000000 */
[----:B------:R-:W-:Y:S01]  /*0e40*/  FADD R24, R24, R5 ;  /* 0x0000000518187221 */ /* 0x000fe20000000000 */
[----:B----4-:R-:W-:Y:S01]  /*0e50*/  I2FP.F32.U32 R23, R23 ;  /* 0x0000001700177245 */ /* 0x010fe20000201000 */
[----:B------:R-:W-:Y:S01]  /*0e60*/  FADD R16, R16, R7 ;  /* 0x0000000710107221 */ /* 0x000fe20000000000 */
[----:B-----5:R-:W-:Y:S01]  /*0e70*/  I2FP.F32.U32 R25, R8 ;  /* 0x0000000800197245 */ /* 0x020fe20000201000 */
[----:B------:R-:W1:Y:S01]  /*0e80*/  LDS.U8 R5, [R4+UR4+0xb] ;  /* 0x00000b0404057984 */ /* 0x000e620008000000 */
[----:B------:R-:W-:-:S03]  /*0e90*/  I2FP.F32.U32 R9, R9 ;  /* 0x0000000900097245 */ /* 0x000fc60000201000 */
[----:B------:R-:W2:Y:S01]  /*0ea0*/  LDS.U8 R7, [R4+UR4+0xa] ;  /* 0x00000a0404077984 */ /* 0x000ea20008000000 */
[----:B------:R-:W-:-:S03]  /*0eb0*/  FADD R20, R16, R23 ;  /* 0x0000001710147221 */ /* 0x000fc60000000000 */
[----:B------:R-:W3:Y:S01]  /*0ec0*/  LDS.U8 R8, [R4+UR4+0xc] ;  /* 0x00000c0404087984 */ /* 0x000ee20008000000 */
[----:B------:R-:W-:Y:S01]  /*0ed0*/  I2FP.F32.U32 R17, R21 ;  /* 0x0000001500117245 */ /* 0x000fe20000201000 */
[----:B------:R-:W-:Y:S01]  /*0ee0*/  FADD R22, R22, R25 ;  /* 0x0000001916167221 */ /* 0x000fe20000000000 */
[----:B------:R-:W-:Y:S01]  /*0ef0*/  I2FP.F32.U32 R16, R11 ;  /* 0x0000000b00107245 */ /* 0x000fe20000201000 */
[----:B------:R-:W-:Y:S01]  /*0f00*/  FADD R21, R24, R9 ;  /* 0x0000000918157221 */ /* 0x000fe20000000000 */
[----:B------:R-:W-:Y:S01]  /*0f10*/  ISETP.GE.U32.AND P0, PT, R2, UR9, PT ;  /* 0x0000000902007c0c */ /* 0x000fe2000bf06070 */
[----:B------:R-:W-:Y:S01]  /*0f20*/  LDS.U8 R11, [R3] ;  /* 0x00000000030b7984 */ /* 0x000fe20000000000 */
[----:B------:R-:W-:-:S03]  /*0f30*/  FADD R22, R22, R17 ;  /* 0x0000001116167221 */ /* 0x000fc60000000000 */
[----:B------:R-:W4:Y:S01]  /*0f40*/  LDS.U8 R2, [R4+UR4+0xd] ;  /* 0x00000d0404027984 */ /* 0x000f220008000000 */
[----:B------:R-:W-:Y:S01]  /*0f50*/  I2FP.F32.U32 R23, R12 ;  /* 0x0000000c00177245 */ /* 0x000fe20000201000 */
[----:B------:R-:W-:Y:S02]  /*0f60*/  FADD R21, R21, R16 ;  /* 0x0000001015157221 */ /* 0x000fe40000000000 */
[----:B------:R-:W5:Y:S01]  /*0f70*/  LDS.U8 R9, [R4+UR4+0xe] ;  /* 0x00000e0404097984 */ /* 0x000f620008000000 */
[----:B------:R-:W-:-:S03]  /*0f80*/  I2FP.F32.U32 R24, R13 ;  /* 0x0000000d00187245 */ /* 0x000fc60000201000 */
[----:B------:R-:W5:Y:S04]  /*0f90*/  LDS.U8 R17, [R3+0x1] ;  /* 0x0000010003117984 */ /* 0x000f680000000000 */
[----:B------:R-:W5:Y:S01]  /*0fa0*/  LDS.U8 R16, [R3+0x3] ;  /* 0x0000030003107984 */ /* 0x000f620000000000 */
[----:B------:R-:W-:-:S03]  /*0fb0*/  FADD R22, R22, R23 ;  /* 0x0000001716167221 */ /* 0x000fc60000000000 */
[----:B------:R-:W5:Y:S01]  /*0fc0*/  LDS.U8 R18, [R3+0x2] ;  /* 0x0000020003127984 */ /* 0x000f620000000000 */
[----:B------:R-:W-:-:S03]  /*0fd0*/  I2FP.F32.U32 R23, R14 ;  /* 0x0000000e00177245 */ /* 0x000fc60000201000 */
[----:B------:R-:W5:Y:S01]  /*0fe0*/  LDS.U8 R12, [R3+0x4] ;  /* 0x00000400030c7984 */ /* 0x000f620000000000 */
[----:B------:R-:W-:-:S03]  /*0ff0*/  I2FP.F32.U32 R15, R15 ;  /* 0x0000000f000f7245 */ /* 0x000fc60000201000 */
[----:B------:R-:W5:Y:S01]  /*1000*/  LDS.U8 R4, [R3+0x6] ;  /* 0x0000060003047984 */ /* 0x000f620000000000 */
[----:B------:R-:W-:-:S03]  /*1010*/  FADD R24, R21, R24 ;  /* 0x0000001815187221 */ /* 0x000fc60000000000 */
[----:B------:R-:W5:Y:S01]  /*1020*/  LDS.U8 R14, [R3+0x5] ;  /* 0x00000500030e7984 */ /* 0x000f620000000000 */
[----:B------:R-:W-:-:S03]  /*1030*/  FADD R23, R20, R23 ;  /* 0x0000001714177221 */ /* 0x000fc60000000000 */
[----:B------:R-:W5:Y:S01]  /*1040*/  LDS.U8 R13, [R3+0x7] ;  /* 0x00000700030d7984 */ /* 0x000f620000000000 */
[----:B------:R-:W-:-:S03]  /*1050*/  FADD R22, R22, R15 ;  /* 0x0000000f16167221 */ /* 0x000fc60000000000 */
[----:B------:R-:W5:Y:S01]  /*1060*/  LDS.U8 R21, [R3+0x9] ;  /* 0x0000090003157984 */ /* 0x000f620000000000 */
[----:B------:R-:W-:-:S03]  /*1070*/  I2FP.F32.U32 R26, R6 ;  /* 0x00000006001a7245 */ /* 0x000fc60000201000 */
[----:B------:R-:W5:Y:S04]  /*1080*/  LDS.U8 R20, [R3+0x8] ;  /* 0x0000080003147984 */ /* 0x000f680000000000 */
[----:B------:R-:W5:Y:S04]  /*1090*/  LDS.U8 R15, [R3+0xa] ;  /* 0x00000a00030f7984 */ /* 0x000f680000000000 */
[----:B------:R-:W5:Y:S01]  /*10a0*/  LDS.U8 R6, [R3+0xc] ;  /* 0x00000c0003067984 */ /* 0x000f620000000000 */
[----:B0-----:R-:W-:Y:S01]  /*10b0*/  I2FP.F32.U32 R27, R10 ;  /* 0x0000000a001b7245 */ /* 0x001fe20000201000 */
[----:B------:R-:W-:-:S02]  /*10c0*/  FADD R25, R23, R26 ;  /* 0x0000001a17197221 */ /* 0x000fc40000000000 */
[----:B------:R-:W0:Y:S04]  /*10d0*/  LDS.U8 R10, [R3+0xb] ;  /* 0x00000b00030a7984 */ /* 0x000e280000000000 */
[----:B------:R-:W0:Y:S01]  /*10e0*/  LDS.U8 R23, [R3+0xd] ;  /* 0x00000d0003177984 */ /* 0x000e220000000000 */
[----:B-1----:R-:W-:Y:S01]  /*10f0*/  I2FP.F32.U32 R26, R5 ;  /* 0x00000005001a7245 */ /* 0x002fe20000201000 */
[----:B------:R-:W-:Y:S01]  /*1100*/  FADD R24, R24, R27 ;  /* 0x0000001b18187221 */ /* 0x000fe20000000000 */
[----:B--2---:R-:W-:Y:S02]  /*1110*/  I2FP.F32.U32 R7, R7 ;  /* 0x0000000700077245 */ /* 0x004fe40000201000 */
[----:B---3--:R-:W-:-:S03]  /*1120*/  I2FP.F32.U32 R5, R8 ;  /* 0x0000000800057245 */ /* 0x008fc60000201000 */
[----:B------:R-:W-:Y:S01]  /*1130*/  FADD R22, R22, R7 ;  /* 0x0000000716167221 */ /* 0x000fe20000000000 */
[----:B----4-:R-:W-:Y:S01]  /*1140*/  I2FP.F32.U32 R7, R2 ;  /* 0x0000000200077245 */ /* 0x010fe20000201000 */
[----:B------:R-:W-:Y:S01]  /*1150*/  FADD R5, R24, R5 ;  /* 0x0000000518057221 */ /* 0x000fe20000000000 */
[----:B------:R-:W-:Y:S01]  /*1160*/  I2FP.F32.U32 R24, R11 ;  /* 0x0000000b00187245 */ /* 0x000fe20000201000 */
[----:B------:R-:W-:Y:S01]  /*1170*/  FADD R25, R25, R26 ;  /* 0x0000001a19197221 */ /* 0x000fe20000000000 */
[----:B-----5:R-:W-:Y:S01]  /*1180*/  I2FP.F32.U32 R8, R9 ;  /* 0x0000000900087245 */ /* 0x020fe20000201000 */
[----:B------:R-:W-:Y:S01]  /*1190*/  FADD R7, R22, R7 ;  /* 0x0000000716077221 */ /* 0x000fe20000000000 */
[----:B------:R-:W-:Y:S01]  /*11a0*/  I2FP.F32.U32 R26, R17 ;  /* 0x00000011001a7245 */ /* 0x000fe20000201000 */
[----:B------:R-:W-:Y:S01]  /*11b0*/  FADD R5, R5, R24 ;  /* 0x0000001805057221 */ /* 0x000fe20000000000 */
[----:B------:R-:W-:Y:S01]  /*11c0*/  I2FP.F32.U32 R16, R16 ;  /* 0x0000001000107245 */ /* 0x000fe20000201000 */
[----:B------:R-:W-:Y:S01]  /*11d0*/  FADD R8, R25, R8 ;  /* 0x0000000819087221 */ /* 0x000fe20000000000 */
[----:B------:R-:W-:Y:S01]  /*11e0*/  ISETP.GE.U32.OR P0, PT, R19, UR8, P0 ;  /* 0x0000000813007c0c */ /* 0x000fe20008706470 */
[----:B------:R1:W2:Y:S01]  /*11f0*/  LDS.U8 R2, [R3+0xe] ;  /* 0x00000e0003027984 */ /* 0x0002a20000000000 */
[----:B------:R-:W-:Y:S01]  /*1200*/  I2FP.F32.U32 R9, R18 ;  /* 0x0000001200097245 */ /* 0x000fe20000201000 */
[----:B------:R-:W-:Y:S01]  /*1210*/  FADD R7, R7, R26 ;  /* 0x0000001a07077221 */ /* 0x000fe20000000000 */
[----:B------:R-:W-:Y:S01]  /*1220*/  I2FP.F32.U32 R12, R12 ;  /* 0x0000000c000c7245 */ /* 0x000fe20000201000 */
[----:B------:R-:W-:Y:S01]  /*1230*/  FADD R5, R5, R16 ;  /* 0x0000001005057221 */ /* 0x000fe20000000000 */
[----:B------:R-:W-:Y:S01]  /*1240*/  I2FP.F32.U32 R4, R4 ;  /* 0x0000000400047245 */ /* 0x000fe20000201000 */
[----:B------:R-:W-:Y:S01]  /*1250*/  FADD R8, R8, R9 ;  /* 0x0000000908087221 */ /* 0x000fe20000000000 */
[----:B-1----:R-:W-:Y:S01]  /*1260*/  I2FP.F32.U32 R3, R14 ;  /* 0x0000000e00037245 */ /* 0x002fe20000201000 */
        /* <DEDUP_REMOVED lines=15> */
[----:B------:R-:W-:Y:S06]  /*1360*/  @P0 EXIT ;  /* 0x000000000000094d */ /* 0x000fec0003800000 */
[----:B------:R-:W-:Y:S01]  /*1370*/  FMUL R8, R4, 0.039999999105930328369 ;  /* 0x3d23d70a04087820 */ /* 0x000fe20000400000 */
[----:B--2---:R-:W-:Y:S01]  /*1380*/  I2FP.F32.U32 R2, R2 ;  /* 0x0000000200027245 */ /* 0x004fe20000201000 */
[----:B------:R-:W0:Y:S01]  /*1390*/  LDC.64 R4, c[0x0][0x388] ;  /* 0x0000e200ff047b82 */ /* 0x000e220000000a00 */
[----:B------:R-:W-:Y:S01]  /*13a0*/  FADD R3, R3, R10 ;  /* 0x0000000a03037221 */ /* 0x000fe20000000000 */
[----:B------:R-:W-:Y:S02]  /*13b0*/  FADD R6, R7, R6 ;  /* 0x0000000607067221 */ /* 0x000fe40000000000 */
[----:B------:R-:W1:Y:S01]  /*13c0*/  F2I.U32.TRUNC.NTZ R7, R8 ;  /* 0x0000000800077305 */ /* 0x000e62000020f000 */
[----:B------:R-:W-:Y:S01]  /*13d0*/  FADD R2, R3, R2 ;  /* 0x0000000203027221 */ /* 0x000fe20000000000 */
[----:B------:R-:W-:-:S03]  /*13e0*/  FMUL R6, R6, 0.039999999105930328369 ;  /* 0x3d23d70a06067820 */ /* 0x000fc60000400000 */
[----:B------:R-:W-:-:S03]  /*13f0*/  FMUL R2, R2, 0.039999999105930328369 ;  /* 0x3d23d70a02027820 */ /* 0x000fc60000400000 */
[----:B------:R-:W2:Y:S08]  /*1400*/  F2I.U32.TRUNC.NTZ R3, R6 ;  /* 0x0000000600037305 */ /* 0x000eb0000020f000 */
[----:B------:R-:W3:Y:S01]  /*1410*/  F2I.U32.TRUNC.NTZ R9, R2 ;  /* 0x0000000200097305 */ /* 0x000ee2000020f000 */
[----:B0-----:R-:W-:-:S05]  /*1420*/  IMAD.WIDE R4, R0, 0x3, R4 ;  /* 0x0000000300047825 */ /* 0x001fca00078e0204 */
[----:B-1----:R-:W-:Y:S04]  /*1430*/  STG.E.U8 desc[UR6][R4.64], R7 ;  /* 0x0000000704007986 */ /* 0x002fe8000c101106 */
[----:B--2---:R-:W-:Y:S04]  /*1440*/  STG.E.U8 desc[UR6][R4.64+0x1], R3 ;  /* 0x0000010304007986 */ /* 0x004fe8000c101106 */
[----:B---3--:R-:W-:Y:S01]  /*1450*/  STG.E.U8 desc[UR6][R4.64+0x2], R9 ;  /* 0x0000020904007986 */ /* 0x008fe2000c101106 */
[----:B------:R-:W-:Y:S05]  /*1460*/  EXIT ;  /* 0x000000000000794d */ /* 0x000fea0003800000 */
.L_x_2:
        /* <DEDUP_REMOVED lines=9> */
.L_x_5:


//--------------------- .text._Z12image_blur_AP6uchar3S0_ --------------------------
	.section	.text._Z12image_blur_AP6uchar3S0_,"ax",@progbits
	.align	128
        .global         _Z12image_blur_AP6uchar3S0_
        .type           _Z12image_blur_AP6uchar3S0_,@function
        .size           _Z12image_blur_AP6uchar3S0_,(.L_x_6 - _Z12image_blur_AP6uchar3S0_)
        .other          _Z12image_blur_AP6uchar3S0_,@"STO_CUDA_ENTRY STV_DEFAULT"
_Z12image_blur_AP6uchar3S0_:
.text._Z12image_blur_AP6uchar3S0_:
[----:B------:R-:W-:Y:S01]  /*0000*/  LDC R1, c[0x0][0x37c] ;  /* 0x0000df00ff017b82 */ /* 0x000fe20000000800 */
[----:B------:R-:W0:Y:S07]  /*0010*/  S2R R17, SR_TID.X ;  /* 0x0000000000117919 */ /* 0x000e2e0000002100 */
[----:B------:R-:W1:Y:S01]  /*0020*/  LDC R0, c[0x0][0x360] ;  /* 0x0000d800ff007b82 */ /* 0x000e620000000800 */
[----:B------:R-:W2:Y:S07]  /*0030*/  S2R R16, SR_TID.Y ;  /* 0x0000000000107919 */ /* 0x000eae0000002200 */
[----:B------:R-:W3:Y:S08]  /*0040*/  S2UR UR4, SR_CTAID.X ;  /* 0x00000000000479c3 */ /* 0x000ef00000002500 */
[----:B------:R-:W4:Y:S08]  /*0050*/  LDC R15, c[0x0][0x364] ;  /* 0x0000d900ff0f7b82 */ /* 0x000f300000000800 */
[----:B------:R-:W5:Y:S01]  /*0060*/  S2UR UR5, SR_CTAID.Y ;  /* 0x00000000000579c3 */ /* 0x000f620000002600 */
[C---:B-1----:R-:W-:Y:S01]  /*0070*/  VIADD R4, R0.reuse, 0xffffffff ;  /* 0xffffffff00047836 */ /* 0x042fe20000000000 */
[----:B0-----:R-:W-:Y:S01]  /*0080*/  ISETP.NE.AND P4, PT, R17, RZ, PT ;  /* 0x000000ff1100720c */ /* 0x001fe20003f85270 */
[----:B---3--:R-:W-:-:S03]  /*0090*/  IMAD R2, R0, UR4, RZ ;  /* 0x0000000400027c24 */ /* 0x008fc6000f8e02ff */
[C---:B------:R-:W-:Y:S01]  /*00a0*/  ISETP.GE.U32.AND P3, PT, R17.reuse, R4, PT ;  /* 0x000000041100720c */ /* 0x040fe20003f66070 */
[----:B------:R-:W-:Y:S01]  /*00b0*/  VIADD R13, R17, 0x1 ;  /* 0x00000001110d7836 */ /* 0x000fe20000000000 */
[C---:B--2---:R-:W-:Y:S01]  /*00c0*/  ISETP.NE.AND P2, PT, R16.reuse, RZ, PT ;  /* 0x000000ff1000720c */ /* 0x044fe20003f45270 */
[----:B------:R-:W0:Y:S01]  /*00d0*/  LDC.64 R4, c[0x0][0x380] ;  /* 0x0000e000ff047b82 */ /* 0x000e220000000a00 */
[----:B------:R-:W-:Y:S01]  /*00e0*/  VIADD R14, R16, 0x1 ;  /* 0x00000001100e7836 */ /* 0x000fe20000000000 */
[----:B----4-:R-:W-:-:S04]  /*00f0*/  IADD3 R7, PT, PT, R15, -0x1, RZ ;  /* 0xffffffff0f077810 */ /* 0x010fc80007ffe0ff */
[----:B------:R-:W-:Y:S01]  /*0100*/  @!P4 VIADD R3, R2, 0x7ff ;  /* 0x000007ff0203c836 */ /* 0x000fe20000000000 */
[----:B------:R-:W-:-:S03]  /*0110*/  ISETP.GE.U32.AND P1, PT, R16, R7, PT ;  /* 0x000000071000720c */ /* 0x000fc60003f26070 */
[----:B------:R-:W-:Y:S01]  /*0120*/  @P3 IMAD.IADD R8, R13, 0x1, R2 ;  /* 0x000000010d083824 */ /* 0x000fe200078e0202 */
[----:B------:R-:W-:Y:S02]  /*0130*/  IADD3 R2, PT, PT, R2, R17, RZ ;  /* 0x0000001102027210 */ /* 0x000fe40007ffe0ff */
[----:B------:R-:W-:Y:S02]  /*0140*/  @!P4 SHF.R.S32.HI R6, RZ, 0x1f, R3 ;  /* 0x0000001fff06c819 */ /* 0x000fe40000011403 */
[----:B------:R-:W-:Y:S02]  /*0150*/  @P3 SHF.R.S32.HI R7, RZ, 0x1f, R8 ;  /* 0x0000001fff073819 */ /* 0x000fe40000011408 */
[----:B------:R-:W-:Y:S02]  /*0160*/  @!P4 LEA.HI R6, R6, R3, RZ, 0xb ;  /* 0x000000030606c211 */ /* 0x000fe400078f58ff */
[----:B------:R-:W-:Y:S02]  /*0170*/  @P3 LEA.HI R9, R7, R8, RZ, 0xb ;  /* 0x0000000807093211 */ /* 0x000fe400078f58ff */
[----:B------:R-:W-:-:S02]  /*0180*/  @!P4 LOP3.LUT R6, R6, 0xfffff800, RZ, 0xc0, !PT ;  /* 0xfffff8000606c812 */ /* 0x000fc400078ec0ff */
[----:B------:R-:W-:Y:S02]  /*0190*/  @P3 LOP3.LUT R9, R9, 0xfffff800, RZ, 0xc0, !PT ;  /* 0xfffff80009093812 */ /* 0x000fe400078ec0ff */
[----:B------:R-:W-:Y:S01]  /*01a0*/  @!P4 IADD3 R6, PT, PT, R3, -R6, RZ ;  /* 0x800000060306c210 */ /* 0x000fe20007ffe0ff */
[----:B-----5:R-:W-:Y:S01]  /*01b0*/  IMAD R3, R15, UR5, RZ ;  /* 0x000000050f037c24 */ /* 0x020fe2000f8e02ff */
[----:B------:R-:W1:Y:S01]  /*01c0*/  LDCU.64 UR4, c[0x0][0x358] ;  /* 0x00006b00ff0477ac */ /* 0x000e620008000a00 */
[----:B------:R-:W-:Y:S02]  /*01d0*/  @P3 IMAD.IADD R8, R8, 0x1, -R9 ;  /* 0x0000000108083824 */ /* 0x000fe400078e0a09 */
[----:B------:R-:W-:Y:S01]  /*01e0*/  @P1 IMAD.IADD R10, R14, 0x1, R3 ;  /* 0x000000010e0a1824 */ /* 0x000fe200078e0203 */
[C---:B------:R-:W-:Y:S02]  /*01f0*/  IADD3 R7, PT, PT, R3.reuse, R16, RZ ;  /* 0x0000001003077210 */ /* 0x040fe40007ffe0ff */
[----:B------:R-:W-:Y:S01]  /*0200*/  @!P2 LEA R3, R3, 0xfffff800, 0xb ;  /* 0xfffff8000303a811 */ /* 0x000fe200078e58ff */
[----:B------:R-:W-:Y:S01]  /*0210*/  @P1 IMAD.SHL.U32 R10, R10, 0x800, RZ ;  /* 0x000008000a0a1824 */ /* 0x000fe200078e00ff */
[----:B------:R-:W-:-:S02]  /*0220*/  LEA R11, R7, R2, 0xb ;  /* 0x00000002070b7211 */ /* 0x000fc400078e58ff */
[----:B------:R-:W-:Y:S02]  /*0230*/  @!P2 LOP3.LUT R3, R3, 0x3ff800, RZ, 0xc0, !PT ;  /* 0x003ff8000303a812 */ /* 0x000fe400078ec0ff */
[----:B------:R-:W-:Y:S01]  /*0240*/  @P1 LOP3.LUT R23, R10, 0x3ff800, RZ, 0xc0, !PT ;  /* 0x003ff8000a171812 */ /* 0x000fe200078ec0ff */
[----:B0-----:R-:W-:Y:S01]  /*0250*/  IMAD.WIDE R26, R11, 0x3, R4 ;  /* 0x000000030b1a7825 */ /* 0x001fe200078e0204 */
[C---:B------:R-:W-:Y:S02]  /*0260*/  @!P4 LEA R9, R7.reuse, R6, 0xb ;  /* 0x000000060709c211 */ /* 0x040fe400078e58ff */
[C---:B------:R-:W-:Y:S01]  /*0270*/  @P1 IADD3 R23, PT, PT, R2.reuse, R23, RZ ;  /* 0x0000001702171210 */ /* 0x040fe20007ffe0ff */
[----:B------:R-:W-:Y:S01]  /*0280*/  @!P2 IMAD.IADD R25, R2, 0x1, R3 ;  /* 0x000000010219a824 */ /* 0x000fe200078e0203 */
[----:B-1----:R-:W2:Y:S01]  /*0290*/  LDG.E.U8 R10, desc[UR4][R26.64] ;  /* 0x000000041a0a7981 */ /* 0x002ea2000c1e1100 */
[----:B------:R-:W-:Y:S02]  /*02a0*/  @P3 IMAD R3, R7, 0x800, R8 ;  /* 0x0000080007033824 */ /* 0x000fe400078e0208 */
[--C-:B------:R-:W-:Y:S01]  /*02b0*/  @!P4 IMAD.WIDE R8, R9, 0x3, R4.reuse ;  /* 0x000000030908c825 */ /* 0x100fe200078e0204 */
[----:B------:R-:W3:Y:S03]  /*02c0*/  LDG.E.U8 R12, desc[UR4][R26.64+0x1] ;  /* 0x000001041a0c7981 */ /* 0x000ee6000c1e1100 */
[--C-:B------:R-:W-:Y:S01]  /*02d0*/  @P3 IMAD.WIDE R2, R3, 0x3, R4.reuse ;  /* 0x0000000303023825 */ /* 0x100fe200078e0204 */
[----:B------:R-:W4:Y:S03]  /*02e0*/  LDG.E.U8 R20, desc[UR4][R26.64+0x2] ;  /* 0x000002041a147981 */ /* 0x000f26000c1e1100 */
[--C-:B------:R-:W-:Y:S01]  /*02f0*/  @!P2 IMAD.WIDE R6, R25, 0x3, R4.reuse ;  /* 0x000000031906a825 */ /* 0x100fe200078e0204 */
[----:B------:R-:W5:Y:S03]  /*0300*/  @!P4 LDG.E.U8 R19, desc[UR4][R8.64] ;  /* 0x000000040813c981 */ /* 0x000f66000c1e1100 */
[----:B------:R-:W-:Y:S01]  /*0310*/  @P1 IMAD.WIDE R4, R23, 0x3, R4 ;  /* 0x0000000317041825 */ /* 0x000fe200078e0204 */
[----:B------:R-:W5:Y:S04]  /*0320*/  @!P4 LDG.E.U8 R18, desc[UR4][R8.64+0x1] ;  /* 0x000001040812c981 */ /* 0x000f68000c1e1100 */
[----:B------:R-:W5:Y:S04]  /*0330*/  @!P4 LDG.E.U8 R21, desc[UR4][R8.64+0x2] ;  /* 0x000002040815c981 */ /* 0x000f68000c1e1100 */
[----:B------:R-:W5:Y:S04]  /*0340*/  @P3 LDG.E.U8 R24, desc[UR4][R2.64] ;  /* 0x0000000402183981 */ /* 0x000f68000c1e1100 */
[----:B------:R-:W5:Y:S04]  /*0350*/  @P3 LDG.E.U8 R22, desc[UR4][R2.64+0x1] ;  /* 0x0000010402163981 */ /* 0x000f68000c1e1100 */
[----:B------:R0:W5:Y:S04]  /*0360*/  @P3 LDG.E.U8 R28, desc[UR4][R2.64+0x2] ;  /* 0x00000204021c3981 */ /* 0x000168000c1e1100 */
[----:B------:R-:W5:Y:S04]  /*0370*/  @!P2 LDG.E.U8 R25, desc[UR4][R6.64] ;  /* 0x000000040619a981 */ /* 0x000f68000c1e1100 */
[----:B------:R-:W5:Y:S04]  /*0380*/  @!P2 LDG.E.U8 R23, desc[UR4][R6.64+0x1] ;  /* 0x000001040617a981 */ /* 0x000f68000c1e1100 */
[----:B------:R1:W5:Y:S04]  /*0390*/  @!P2 LDG.E.U8 R26, desc[UR4][R6.64+0x2] ;  /* 0x00000204061aa981 */ /* 0x000368000c1e1100 */
[----:B------:R-:W5:Y:S04]  /*03a0*/  @P1 LDG.E.U8 R29, desc[UR4][R4.64] ;  /* 0x00000004041d1981 */ /* 0x000f68000c1e1100 */
[----:B------:R-:W5:Y:S04]  /*03b0*/  @P1 LDG.E.U8 R27, desc[UR4][R4.64+0x1] ;  /* 0x00000104041b1981 */ /* 0x000f68000c1e1100 */
[----:B------:R-:W5:Y:S01]  /*03c0*/  @P1 LDG.E.U8 R9, desc[UR4][R4.64+0x2] ;  /* 0x0000020404091981 */ /* 0x000f62000c1e1100 */
[----:B0-----:R-:W0:Y:S01]  /*03d0*/  S2R R3, SR_CgaCtaId ;  /* 0x0000000000037919 */ /* 0x001e220000008800 */
[----:B------:R-:W-:-:S02]  /*03e0*/  IADD3 R8, PT, PT, R0, 0x2, RZ ;  /* 0x0000000200087810 */ /* 0x000fc40007ffe0ff */
[----:B------:R-:W-:-:S03]  /*03f0*/  MOV R2, 0x400 ;  /* 0x0000040000027802 */ /* 0x000fc60000000f00 */
[----:B------:R-:W-:Y:S01]  /*0400*/  IMAD R16, R8, R16, R8 ;  /* 0x0000001008107224 */ /* 0x000fe200078e0208 */
[----:B------:R-:W-:-:S04]  /*0410*/  ISETP.GE.U32.AND P0, PT, R14, R15, PT ;  /* 0x0000000f0e00720c */ /* 0x000fc80003f06070 */
[----:B------:R-:W-:Y:S02]  /*0420*/  ISETP.GE.U32.OR P0, PT, R13, R0, P0 ;  /* 0x000000000d00720c */ /* 0x000fe40000706470 */
[----:B0-----:R-:W-:Y:S01]  /*0430*/  LEA R2, R3, R2, 0x18 ;  /* 0x0000000203027211 */ /* 0x001fe200078ec0ff */
[----:B------:R-:W-:-:S05]  /*0440*/  IMAD.IADD R3, R16, 0x1, R17 ;  /* 0x0000000110037824 */ /* 0x000fca00078e0211 */
[----:B-1----:R-:W-:Y:S01]  /*0450*/  IADD3 R7, PT, PT, -R8, R3, RZ ;  /* 0x0000000308077210 */ /* 0x002fe20007ffe1ff */
[--C-:B------:R-:W-:Y:S02]  /*0460*/  IMAD R3, R3, 0x3, R2.reuse ;  /* 0x0000000303037824 */ /* 0x100fe400078e0202 */
[--C-:B------:R-:W-:Y:S02]  /*0470*/  @!P4 IMAD R16, R16, 0x3, R2.reuse ;  /* 0x000000031010c824 */ /* 0x100fe400078e0202 */
[----:B------:R-:W-:Y:S02]  /*0480*/  IMAD R14, R7, 0x3, R2 ;  /* 0x00000003070e7824 */ /* 0x000fe400078e0202 */
[----:B------:R-:W-:Y:S01]  /*0490*/  IMAD R0, R8, 0x3, R3 ;  /* 0x0000000308007824 */ /* 0x000fe200078e0203 */
[----:B--2---:R0:W-:Y:S04]  /*04a0*/  STS.U8 [R3+0x3], R10 ;  /* 0x0000030a03007388 */ /* 0x0041e80000000000 */
[----:B---3--:R0:W-:Y:S04]  /*04b0*/  STS.U8 [R3+0x4], R12 ;  /* 0x0000040c03007388 */ /* 0x0081e80000000000 */
[----:B----4-:R0:W-:Y:S04]  /*04c0*/  STS.U8 [R3+0x5], R20 ;  /* 0x0000051403007388 */ /* 0x0101e80000000000 */
[----:B-----5:R0:W-:Y:S04]  /*04d0*/  @!P4 STS.U8 [R16], R19 ;  /* 0x000000131000c388 */ /* 0x0201e80000000000 */
[----:B------:R0:W-:Y:S04]  /*04e0*/  @!P4 STS.U8 [R16+0x1], R18 ;  /* 0x000001121000c388 */ /* 0x0001e80000000000 */
[----:B------:R0:W-:Y:S04]  /*04f0*/  @!P4 STS.U8 [R16+0x2], R21 ;  /* 0x000002151000c388 */ /* 0x0001e80000000000 */
[----:B------:R0:W-:Y:S04]  /*0500*/  @P3 STS.U8 [R3+0x6], R24 ;  /* 0x0000061803003388 */ /* 0x0001e80000000000 */
[----:B------:R0:W-:Y:S04]  /*0510*/  @P3 STS.U8 [R3+0x7], R22 ;  /* 0x0000071603003388 */ /* 0x0001e80000000000 */
[----:B------:R0:W-:Y:S04]  /*0520*/  @P3 STS.U8 [R3+0x8], R28 ;  /* 0x0000081c03003388 */ /* 0x0001e80000000000 */
[----:B------:R0:W-:Y:S04]  /*0530*/  @!P2 STS.U8 [R14+0x3], R25 ;  /* 0x000003190e00a388 */ /* 0x0001e80000000000 */
[----:B------:R0:W-:Y:S04]  /*0540*/  @!P2 STS.U8 [R14+0x4], R23 ;  /* 0x000004170e00a388 */ /* 0x0001e80000000000 */
[----:B------:R0:W-:Y:S04]  /*0550*/  @!P2 STS.U8 [R14+0x5], R26 ;  /* 0x0000051a0e00a388 */ /* 0x0001e80000000000 */
[----:B------:R0:W-:Y:S04]  /*0560*/  @P1 STS.U8 [R0+0x3], R29 ;  /* 0x0000031d00001388 */ /* 0x0001e80000000000 */
[----:B------:R0:W-:Y:S04]  /*0570*/  @P1 STS.U8 [R0+0x4], R27 ;  /* 0x0000041b00001388 */ /* 0x0001e80000000000 */
[----:B------:R0:W-:Y:S01]  /*0580*/  @P1 STS.U8 [R0+0x5], R9 ;  /* 0x0000050900001388 */ /* 0x0001e20000000000 */
[----:B------:R-:W-:Y:S06]  /*0590*/  BAR.SYNC.DEFER_BLOCKING 0x0 ;  /* 0x0000000000007b1d */ /* 0x000fec0000010000 */
[----:B------:R-:W-:Y:S05]  /*05a0*/  @P0 EXIT ;  /* 0x000000000000094d */ /* 0x000fea0003800000 */
[----:B------:R-:W1:Y:S04]  /*05b0*/  LDS.U8 R4, [R14] ;  /* 0x000000000e047984 */ /* 0x000e680000000000 */
[----:B------:R-:W2:Y:S04]  /*05c0*/  LDS.U8 R6, [R14+0x3] ;  /* 0x000003000e067984 */ /* 0x000ea80000000000 */
[----:B0-----:R-:W0:Y:S04]  /*05d0*/  LDS.U8 R25, [R14+0x1] ;  /* 0x000001000e197984 */ /* 0x001e280000000000 */
[----:B------:R-:W3:Y:S04]  /*05e0*/  LDS.U8 R24, [R14+0x4] ;  /* 0x000004000e187984 */ /* 0x000ee80000000000 */
[----:B------:R-:W4:Y:S04]  /*05f0*/  LDS.U8 R22, [R14+0x5] ;  /* 0x000005000e167984 */ /* 0x000f280000000000 */
[----:B------:R-:W5:Y:S04]  /*0600*/  LDS.U8 R20, [R14+0x7] ;  /* 0x000007000e147984 */ /* 0x000f680000000000 */
[----:B------:R-:W5:Y:S04]  /*0610*/  LDS.U8 R23, [R14+0x2] ;  /* 0x000002000e177984 */ /* 0x000f680000000000 */
[----:B------:R-:W5:Y:S04]  /*0620*/  LDS.U8 R12, [R14+0x8] ;  /* 0x000008000e0c7984 */ /* 0x000f680000000000 */
[----:B------:R0:W5:Y:S04]  /*0630*/  LDS.U8 R21, [R14+0x6] ;  /* 0x000006000e157984 */ /* 0x0001680000000000 */
[----:B------:R-:W5:Y:S04]  /*0640*/  LDS.U8 R10, [R3+0x2] ;  /* 0x00000200030a7984 */ /* 0x000f680000000000 */
[----:B------:R-:W5:Y:S01]  /*0650*/  LDS.U8 R8, [R3] ;  /* 0x0000000003087984 */ /* 0x000f620000000000 */
[----:B-1----:R-:W-:-:S03]  /*0660*/  I2FP.F32.U32 R16, R4 ;  /* 0x0000000400107245 */ /* 0x002fc60000201000 */
[----:B------:R-:W1:Y:S01]  /*0670*/  LDS.U8 R7, [R3+0x1] ;  /* 0x0000010003077984 */ /* 0x000e620000000000 */
[----:B--2---:R-:W-:-:S03]  /*0680*/  I2FP.F32.U32 R15, R6 ;  /* 0x00000006000f7245 */ /* 0x004fc60000201000 */
[----:B------:R-:W2:Y:S01]  /*0690*/  LDS.U8 R2, [R3+0x5] ;  /* 0x0000050003027984 */ /* 0x000ea20000000000 */
[----:B0-----:R-:W-:Y:S01]  /*06a0*/  I2FP.F32.U32 R27, R25 ;  /* 0x00000019001b7245 */ /* 0x001fe20000201000 */
[----:B------:R-:W-:Y:S02]  /*06b0*/  FADD R14, R15, R16 ;  /* 0x000000100f0e7221 */ /* 0x000fe40000000000 */
[----:B------:R-:W0:Y:S01]  /*06c0*/  LDS.U8 R9, [R3+0x3] ;  /* 0x0000030003097984 */ /* 0x000e220000000000 */
[----:B---3--:R-:W-:-:S03]  /*06d0*/  I2FP.F32.U32 R24, R24 ;  /* 0x0000001800187245 */ /* 0x008fc60000201000 */
[----:B------:R-:W3:Y:S01]  /*06e0*/  LDS.U8 R5, [R3+0x4] ;  /* 0x0000040003057984 */ /* 0x000ee20000000000 */
[----:B----4-:R-:W-:Y:S01]  /*06f0*/  I2FP.F32.U32 R25, R22 ;  /* 0x0000001600197245 */ /* 0x010fe20000201000 */
[----:B------:R-:W-:Y:S02]  /*0700*/  FADD R24, R24, R27 ;  /* 0x0000001b18187221 */ /* 0x000fe40000000000 */
[----:B------:R-:W4:Y:S01]  /*0710*/  LDS.U8 R13, [R3+0x8] ;  /* 0x00000800030d7984 */ /* 0x000f220000000000 */
[----:B-----5:R-:W-:-:S03]  /*0720*/  I2FP.F32.U32 R27, R20 ;  /* 0x00000014001b7245 */ /* 0x020fc60000201000 */
        /* <DEDUP_REMOVED lines=12> */
[----:B------:R-:W5:Y:S01]  /*07f0*/  LDS.U8 R16, [R0] ;  /* 0x0000000000107984 */ /* 0x000f620000000000 */
[----:B------:R-:W-:Y:S01]  /*0800*/  I2FP.F32.U32 R8, R8 ;  /* 0x0000000800087245 */ /* 0x000fe20000201000 */
[----:B------:R-:W-:Y:S02]  /*0810*/  FADD R25, R10, R25 ;  /* 0x000000190a197221 */ /* 0x000fe40000000000 */
[----:B------:R-:W5:Y:S01]  /*0820*/  LDS.U8 R3, [R0+0x5] ;  /* 0x0000050000037984 */ /* 0x000f620000000000 */
[----:B-1----:R-:W-:Y:S01]  /*0830*/  I2FP.F32.U32 R7, R7 ;  /* 0x0000000700077245 */ /* 0x002fe20000201000 */
[----:B------:R-:W-:-:S02]  /*0840*/  FADD R8, R8, R21 ;  /* 0x0000001508087221 */ /* 0x000fc40000000000 */
[----:B------:R-:W1:Y:S01]  /*0850*/  LDS.U8 R18, [R0+0x4] ;  /* 0x0000040000127984 */ /* 0x000e620000000000 */
[----:B--2---:R-:W-:Y:S01]  /*0860*/  I2FP.F32.U32 R2, R2 ;  /* 0x0000000200027245 */ /* 0x004fe20000201000 */
[----:B------:R-:W-:Y:S02]  /*0870*/  FADD R24, R7, R24 ;  /* 0x0000001807187221 */ /* 0x000fe40000000000 */
[----:B------:R-:W2:Y:S01]  /*0880*/  LDS.U8 R22, [R0+0x3] ;  /* 0x0000030000167984 */ /* 0x000ea20000000000 */
[----:B0-----:R-:W-:Y:S01]  /*0890*/  I2FP.F32.U32 R9, R9 ;  /* 0x0000000900097245 */ /* 0x001fe20000201000 */
[----:B------:R-:W-:Y:S02]  /*08a0*/  FADD R2, R2, R25 ;  /* 0x0000001902027221 */ /* 0x000fe40000000000 */
[----:B------:R-:W0:Y:S01]  /*08b0*/  LDS.U8 R20, [R0+0x8] ;  /* 0x0000080000147984 */ /* 0x000e220000000000 */
[----:B---3--:R-:W-:Y:S01]  /*08c0*/  I2FP.F32.U32 R5, R5 ;  /* 0x0000000500057245 */ /* 0x008fe20000201000 */
[----:B------:R-:W-:-:S02]  /*08d0*/  FADD R9, R9, R8 ;  /* 0x0000000809097221 */ /* 0x000fc40000000000 */
[----:B------:R-:W3:Y:S01]  /*08e0*/  LDS.U8 R19, [R0+0x7] ;  /* 0x0000070000137984 */ /* 0x000ee20000000000 */
[----:B----4-:R-:W-:Y:S01]  /*08f0*/  I2FP.F32.U32 R13, R13 ;  /* 0x0000000d000d7245 */ /* 0x010fe20000201000 */
[----:B------:R-:W-:Y:S02]  /*0900*/  FADD R5, R5, R24 ;  /* 0x0000001805057221 */ /* 0x000fe40000000000 */
[----:B------:R4:W3:Y:S01]  /*0910*/  LDS.U8 R23, [R0+0x6] ;  /* 0x0000060000177984 */ /* 0x0008e20000000000 */
        /* <DEDUP_REMOVED lines=9> */
[----:B------:R-:W-:Y:S01]  /*09b0*/  FADD R15, R15, R4 ;  /* 0x000000040f0f7221 */ /* 0x000fe20000000000 */
[----:B----4-:R-:W-:-:S03]  /*09c0*/  I2FP.F32.U32 R0, R3 ;  /* 0x0000000300007245 */ /* 0x010fc60000201000 */
[----:B------:R-:W-:Y:S01]  /*09d0*/  FADD R9, R16, R9 ;  /* 0x0000000910097221 */ /* 0x000fe20000000000 */
[----:B------:R-:W4:Y:S01]  /*09e0*/  LDC.64 R2, c[0x0][0x388] ;  /* 0x0000e200ff027b82 */ /* 0x000f220000000a00 */
[----:B-1----:R-:W-:Y:S01]  /*09f0*/  I2FP.F32.U32 R18, R18 ;  /* 0x0000001200127245 */ /* 0x002fe20000201000 */
[----:B------:R-:W-:Y:S01]  /*0a00*/  FADD R17, R0, R17 ;  /* 0x0000001100117221 */ /* 0x000fe20000000000 */
[----:B--2---:R-:W-:-:S03]  /*0a10*/  I2FP.F32.U32 R22, R22 ;  /* 0x0000001600167245 */ /* 0x004fc60000201000 */
[----:B------:R-:W-:Y:S01]  /*0a20*/  FADD R18, R18, R15 ;  /* 0x0000000f12127221 */ /* 0x000fe20000000000 */
[----:B0-----:R-:W-:Y:S01]  /*0a30*/  I2FP.F32.U32 R20, R20 ;  /* 0x0000001400147245 */ /* 0x001fe20000201000 */
[----:B------:R-:W-:Y:S01]  /*0a40*/  FADD R22, R22, R9 ;  /* 0x0000000916167221 */ /* 0x000fe20000000000 */
[----:B---3--:R-:W-:-:S03]  /*0a50*/  I2FP.F32.U32 R19, R19 ;  /* 0x0000001300137245 */ /* 0x008fc60000201000 */
[----:B------:R-:W-:Y:S01]  /*0a60*/  FADD R17, R20, R17 ;  /* 0x0000001114117221 */ /* 0x000fe20000000000 */
[----:B------:R-:W-:Y:S01]  /*0a70*/  I2FP.F32.U32 R23, R23 ;  /* 0x0000001700177245 */ /* 0x000fe20000201000 */
[----:B------:R-:W-:Y:S02]  /*0a80*/  FADD R18, R19, R18 ;  /* 0x0000001213127221 */ /* 0x000fe40000000000 */
[----:B------:R-:W-:Y:S02]  /*0a90*/  FMUL R17, R17, 0.11111111193895339966 ;  /* 0x3de38e3911117820 */ /* 0x000fe40000400000 */
[----:B------:R-:W-:Y:S01]  /*0aa0*/  FADD R22, R23, R22 ;  /* 0x0000001617167221 */ /* 0x000fe20000000000 */
[----:B------:R-:W-:Y:S01]  /*0ab0*/  FMUL R18, R18, 0.11111111193895339966 ;  /* 0x3de38e3912127820 */ /* 0x000fe20000400000 */
[----:B----4-:R-:W-:Y:S02]  /*0ac0*/  IMAD.WIDE R2, R11, 0x3, R2 ;  /* 0x000000030b027825 */ /* 0x010fe400078e0202 */
[----:B------:R-:W0:Y:S02]  /*0ad0*/  F2I.U32.TRUNC.NTZ R17, R17 ;  /* 0x0000001100117305 */ /* 0x000e24000020f000 */
[----:B------:R-:W-:-:S06]  /*0ae0*/  FMUL R22, R22, 0.11111111193895339966 ;  /* 0x3de38e3916167820 */ /* 0x000fcc0000400000 */
[----:B------:R-:W1:Y:S01]  /*0af0*/  F2I.U32.TRUNC.NTZ R7, R18 ;  /* 0x0000001200077305 */ /* 0x000e62000020f000 */
[----:B0-----:R-:W-:Y:S07]  /*0b00*/  STG.E.U8 desc[UR4][R2.64+0x2], R17 ;  /* 0x0000021102007986 */ /* 0x001fee000c101104 */
[----:B------:R-:W0:Y:S01]  /*0b10*/  F2I.U32.TRUNC.NTZ R5, R22 ;  /* 0x0000001600057305 */ /* 0x000e22000020f000 */
[----:B-1----:R-:W-:Y:S04]  /*0b20*/  STG.E.U8 desc[UR4][R2.64+0x1], R7 ;  /* 0x0000010702007986 */ /* 0x002fe8000c101104 */
[----:B0-----:R-:W-:Y:S01]  /*0b30*/  STG.E.U8 desc[UR4][R2.64], R5 ;  /* 0x0000000502007986 */ /* 0x001fe2000c101104 */
[----:B------:R-:W-:Y:S05]  /*0b40*/  EXIT ;  /* 0x000000000000794d */ /* 0x000fea0003800000 */
.L_x_3:
        /* <DEDUP_REMOVED lines=11> */
.L_x_6:


//--------------------- .nv.shared._Z12image_blur_CP6uchar3S0_ --------------------------
	.section	.nv.shared._Z12image_blur_CP6uchar3S0_,"aw",@nobits
	.sectionflags	@""
	.align	16
	.zero		1024


//--------------------- .nv.shared.reserved.0     --------------------------
	.section	.nv.shared.reserved.0,"aw",@nobits
	.weak		__nv_reservedSMEM_offset_0_alias
	.size		__nv_reservedSMEM_offset_0_alias, 0, 64
	.other		__nv_reservedSMEM_offset_0_alias,@"STO_CUDA_RESERVED_SHARED STV_DEFAULT"
__nv_reservedSMEM_offset_0_alias:
	.zero		0
	.zero		64


//--------------------- .nv.shared._Z12image_blur_BP6uchar3S0_ --------------------------
	.section	.nv.shared._Z12image_blur_BP6uchar3S0_,"aw",@nobits
	.sectionflags	@""
	.align	16
	.zero		1024


//--------------------- .nv.shared._Z12image_blur_AP6uchar3S0_ --------------------------
	.section	.nv.shared._Z12image_blur_AP6uchar3S0_,"aw",@nobits
	.sectionflags	@""
	.align	16
	.zero		1024


//--------------------- .nv.constant0._Z12image_blur_CP6uchar3S0_ --------------------------
	.section	.nv.constant0._Z12image_blur_CP6uchar3S0_,"a",@progbits
	.sectionflags	@""
	.align	4
.nv.constant0._Z12image_blur_CP6uchar3S0_:
	.zero		912


//--------------------- .nv.constant0._Z12image_blur_BP6uchar3S0_ --------------------------
	.section	.nv.constant0._Z12image_blur_BP6uchar3S0_,"a",@progbits
	.sectionflags	@""
	.align	4
.nv.constant0._Z12image_blur_BP6uchar3S0_:
	.zero		912


//--------------------- .nv.constant0._Z12image_blur_AP6uchar3S0_ --------------------------
	.section	.nv.constant0._Z12image_blur_AP6uchar3S0_,"a",@progbits
	.sectionflags	@""
	.align	4
.nv.constant0._Z12image_blur_AP6uchar3S0_:
	.zero		912


//--------------------- SYMBOLS --------------------------

	.type		.nv.reservedSmem.offset0,@object
	.size		.nv.reservedSmem.offset0,0x4
	.type		.nv.reservedSmem.cap,@object
	.size		.nv.reservedSmem.cap,0x4
